	.target	sm_90a

	.elftype	@"ET_EXEC"


//--------------------- .note.nv.tkinfo           --------------------------
	.section	.note.nv.tkinfo,"",@"SHT_NOTE"
	.sectionflags	@"SHF_NOTE_NV_TKINFO"
	.tkinfo
        /*0018*/ 	.word	0x00000002
        /*0030*/ 	.string	""
        /*0030*/ 	.string	"ptxas"
        /*0030*/ 	.string	"Cuda compilation tools, release 13.0, V13.0.88"
        /*0030*/ 	.string	"Build cuda_13.0.r13.0/compiler.36424714_0"
        /*0030*/ 	.string	"-arch sm_90a -m 64 "



//--------------------- .note.nv.cuinfo           --------------------------
	.section	.note.nv.cuinfo,"",@"SHT_NOTE"
	.sectionflags	@"SHF_NOTE_NV_CUINFO"
        /*0018*/ 	.short	0x0002
        /*001a*/ 	.short	0x005a
        /*001c*/ 	.short	0x0082
	.zero		2


//--------------------- .nv.info                  --------------------------
	.section	.nv.info,"",@"SHT_CUDA_INFO"
	.align	4


	//----- nvinfo : EIATTR_REGCOUNT
	.align		4
        /*0000*/ 	.byte	0x04, 0x2f
        /*0002*/ 	.short	(.L_12 - .L_11)
	.align		4
.L_11:
        /*0004*/ 	.word	index@(_ZN7cutlass13device_kernelINS_4gemm6kernel13GemmUniversalIN4cute5tupleIJiiiiEEENS1_10collective13CollectiveMmaINS1_37MainloopSm90TmaGmmaWarpSpecializedFP8ILi22ENS5_IJNS4_1CILi1EEESB_SB_EEENS1_32KernelTmaWarpSpecializedPingpongEEENS5_IJNSA_ILi64EEENSA_ILi256EEENSA_ILi32EEEEEENS_12float_e5m2_tENS5_IJlSB_lEEESJ_SK_NS4_8TiledMMAINS4_8MMA_AtomIJNS4_4SM904GMMA31MMA_64x256x32_F32E5M2E5M2_SS_TNILNSO_7ScaleInE1ELSQ_1EEEEEENS4_6LayoutISC_NS5_IJNSA_ILi0EEESU_SU_EEEEENS5_IJNS4_10UnderscoreESX_SX_EEEEENS4_13SM90_TMA_LOADENS4_14ComposedLayoutINS4_7SwizzleILi1ELi4ELi3EEENS4_18smem_ptr_flag_bitsILi8EEENST_INS5_IJNSA_ILi8EEESH_EEENS5_IJSH_SB_EEEEEEEvNS4_8identityES10_S1A_vS1B_EENS_8epilogue10collective6detail29Sm90TmaWarpSpecializedAdapterINS1E_15DefaultEpilogueISJ_SK_SK_NS1D_6thread17LinearCombinationISJ_Li1EffLNS1I_9ScaleType4KindE0ELNS_15FloatRoundStyleE2ESJ_EENS1_15EpilogueDefaultEEEEEvvEEEEvNT_6ParamsE)
        /*0008*/ 	.word	0x000000a8


	//----- nvinfo : EIATTR_FRAME_SIZE
	.align		4
.L_12:
        /*000c*/ 	.byte	0x04, 0x11
        /*000e*/ 	.short	(.L_14 - .L_13)
	.align		4
.L_13:
        /*0010*/ 	.word	index@(_ZN7cutlass13device_kernelINS_4gemm6kernel13GemmUniversalIN4cute5tupleIJiiiiEEENS1_10collective13CollectiveMmaINS1_37MainloopSm90TmaGmmaWarpSpecializedFP8ILi22ENS5_IJNS4_1CILi1EEESB_SB_EEENS1_32KernelTmaWarpSpecializedPingpongEEENS5_IJNSA_ILi64EEENSA_ILi256EEENSA_ILi32EEEEEENS_12float_e5m2_tENS5_IJlSB_lEEESJ_SK_NS4_8TiledMMAINS4_8MMA_AtomIJNS4_4SM904GMMA31MMA_64x256x32_F32E5M2E5M2_SS_TNILNSO_7ScaleInE1ELSQ_1EEEEEENS4_6LayoutISC_NS5_IJNSA_ILi0EEESU_SU_EEEEENS5_IJNS4_10UnderscoreESX_SX_EEEEENS4_13SM90_TMA_LOADENS4_14ComposedLayoutINS4_7SwizzleILi1ELi4ELi3EEENS4_18smem_ptr_flag_bitsILi8EEENST_INS5_IJNSA_ILi8EEESH_EEENS5_IJSH_SB_EEEEEEEvNS4_8identityES10_S1A_vS1B_EENS_8epilogue10collective6detail29Sm90TmaWarpSpecializedAdapterINS1E_15DefaultEpilogueISJ_SK_SK_NS1D_6thread17LinearCombinationISJ_Li1EffLNS1I_9ScaleType4KindE0ELNS_15FloatRoundStyleE2ESJ_EENS1_15EpilogueDefaultEEEEEvvEEEEvNT_6ParamsE)
        /*0014*/ 	.word	0x00000110


	//----- nvinfo : EIATTR_MIN_STACK_SIZE
	.align		4
.L_14:
        /*0018*/ 	.byte	0x04, 0x12
        /*001a*/ 	.short	(.L_16 - .L_15)
	.align		4
.L_15:
        /*001c*/ 	.word	index@(_ZN7cutlass13device_kernelINS_4gemm6kernel13GemmUniversalIN4cute5tupleIJiiiiEEENS1_10collective13CollectiveMmaINS1_37MainloopSm90TmaGmmaWarpSpecializedFP8ILi22ENS5_IJNS4_1CILi1EEESB_SB_EEENS1_32KernelTmaWarpSpecializedPingpongEEENS5_IJNSA_ILi64EEENSA_ILi256EEENSA_ILi32EEEEEENS_12float_e5m2_tENS5_IJlSB_lEEESJ_SK_NS4_8TiledMMAINS4_8MMA_AtomIJNS4_4SM904GMMA31MMA_64x256x32_F32E5M2E5M2_SS_TNILNSO_7ScaleInE1ELSQ_1EEEEEENS4_6LayoutISC_NS5_IJNSA_ILi0EEESU_SU_EEEEENS5_IJNS4_10UnderscoreESX_SX_EEEEENS4_13SM90_TMA_LOADENS4_14ComposedLayoutINS4_7SwizzleILi1ELi4ELi3EEENS4_18smem_ptr_flag_bitsILi8EEENST_INS5_IJNSA_ILi8EEESH_EEENS5_IJSH_SB_EEEEEEEvNS4_8identityES10_S1A_vS1B_EENS_8epilogue10collective6detail29Sm90TmaWarpSpecializedAdapterINS1E_15DefaultEpilogueISJ_SK_SK_NS1D_6thread17LinearCombinationISJ_Li1EffLNS1I_9ScaleType4KindE0ELNS_15FloatRoundStyleE2ESJ_EENS1_15EpilogueDefaultEEEEEvvEEEEvNT_6ParamsE)
        /*0020*/ 	.word	0x00000110
.L_16:


//--------------------- .nv.compat                --------------------------
	.section	.nv.compat,"",@"SHT_CUDA_COMPAT_INFO"
	.align	4
        /*0000*/ 	.byte	0x02, 0x09, 0x01, 0x00, 0x02, 0x02, 0x04, 0x00, 0x02, 0x05, 0x05, 0x00, 0x03, 0x07, 0x01, 0x01
        /*0010*/ 	.byte	0x02, 0x03, 0x01, 0x00, 0x02, 0x06, 0x01, 0x00, 0x04, 0x0b, 0x08, 0x00, 0x00, 0x00, 0x00, 0x00
        /*0020*/ 	.byte	0x00, 0x00, 0x00, 0x00


//--------------------- .nv.info._ZN7cutlass13device_kernelINS_4gemm6kernel13GemmUniversalIN4cute5tupleIJiiiiEEENS1_10collective13CollectiveMmaINS1_37MainloopSm90TmaGmmaWarpSpecializedFP8ILi22ENS5_IJNS4_1CILi1EEESB_SB_EEENS1_32KernelTmaWarpSpecializedPingpongEEENS5_IJNSA_ILi64EEENSA_ILi256EEENSA_ILi32EEEEEENS_12float_e5m2_tENS5_IJlSB_lEEESJ_SK_NS4_8TiledMMAINS4_8MMA_AtomIJNS4_4SM904GMMA31MMA_64x256x32_F32E5M2E5M2_SS_TNILNSO_7ScaleInE1ELSQ_1EEEEEENS4_6LayoutISC_NS5_IJNSA_ILi0EEESU_SU_EEEEENS5_IJNS4_10UnderscoreESX_SX_EEEEENS4_13SM90_TMA_LOADENS4_14ComposedLayoutINS4_7SwizzleILi1ELi4ELi3EEENS4_18smem_ptr_flag_bitsILi8EEENST_INS5_IJNSA_ILi8EEESH_EEENS5_IJSH_SB_EEEEEEEvNS4_8identityES10_S1A_vS1B_EENS_8epilogue10collective6detail29Sm90TmaWarpSpecializedAdapterINS1E_15DefaultEpilogueISJ_SK_SK_NS1D_6thread17LinearCombinationISJ_Li1EffLNS1I_9ScaleType4KindE0ELNS_15FloatRoundStyleE2ESJ_EENS1_15EpilogueDefaultEEEEEvvEEEEvNT_6ParamsE --------------------------
	.section	.nv.info._ZN7cutlass13device_kernelINS_4gemm6kernel13GemmUniversalIN4cute5tupleIJiiiiEEENS1_10collective13CollectiveMmaINS1_37MainloopSm90TmaGmmaWarpSpecializedFP8ILi22ENS5_IJNS4_1CILi1EEESB_SB_EEENS1_32KernelTmaWarpSpecializedPingpongEEENS5_IJNSA_ILi64EEENSA_ILi256EEENSA_ILi32EEEEEENS_12float_e5m2_tENS5_IJlSB_lEEESJ_SK_NS4_8TiledMMAINS4_8MMA_AtomIJNS4_4SM904GMMA31MMA_64x256x32_F32E5M2E5M2_SS_TNILNSO_7ScaleInE1ELSQ_1EEEEEENS4_6LayoutISC_NS5_IJNSA_ILi0EEESU_SU_EEEEENS5_IJNS4_10UnderscoreESX_SX_EEEEENS4_13SM90_TMA_LOADENS4_14ComposedLayoutINS4_7SwizzleILi1ELi4ELi3EEENS4_18smem_ptr_flag_bitsILi8EEENST_INS5_IJNSA_ILi8EEESH_EEENS5_IJSH_SB_EEEEEEEvNS4_8identityES10_S1A_vS1B_EENS_8epilogue10collective6detail29Sm90TmaWarpSpecializedAdapterINS1E_15DefaultEpilogueISJ_SK_SK_NS1D_6thread17LinearCombinationISJ_Li1EffLNS1I_9ScaleType4KindE0ELNS_15FloatRoundStyleE2ESJ_EENS1_15EpilogueDefaultEEEEEvvEEEEvNT_6ParamsE,"",@"SHT_CUDA_INFO"
	.sectionflags	@""
	.align	4


	//----- nvinfo : EIATTR_CUDA_API_VERSION
	.align		4
        /*0000*/ 	.byte	0x04, 0x37
        /*0002*/ 	.short	(.L_18 - .L_17)
.L_17:
        /*0004*/ 	.word	0x00000082


	//----- nvinfo : EIATTR_KPARAM_INFO
	.align		4
.L_18:
        /*0008*/ 	.byte	0x04, 0x17
        /*000a*/ 	.short	(.L_20 - .L_19)
.L_19:
        /*000c*/ 	.word	0x00000000
        /*0010*/ 	.short	0x0000
        /*0012*/ 	.short	0x0070
        /*0014*/ 	.byte	0x00, 0xf0, 0x01, 0x10


	//----- nvinfo : EIATTR_SPARSE_MMA_MASK
	.align		4
.L_20:
        /*0018*/ 	.byte	0x03, 0x50
        /*001a*/ 	.short	0x0000


	//----- nvinfo : EIATTR_MAXREG_COUNT
	.align		4
        /*001c*/ 	.byte	0x03, 0x1b
        /*001e*/ 	.short	0x00a8


	//----- nvinfo : EIATTR_NUM_BARRIERS
	.align		4
        /*0020*/ 	.byte	0x02, 0x4c
        /*0022*/ 	.byte	0x01
	.zero		1


	//----- nvinfo : EIATTR_ANNOTATIONS
	.align		4
        /*0024*/ 	.byte	0x04, 0x55
        /*0026*/ 	.short	(.L_22 - .L_21)


	//   ....[0]....
.L_21:
        /*0028*/ 	.word	0x00000001
        /*002c*/ 	.byte	0xc0, 0x0d, 0x00, 0x00, 0x01, 0x00, 0x00, 0x00, 0xf0, 0x0d, 0x00, 0x00, 0x01, 0x00, 0x00, 0x00
        /* <DEDUP_REMOVED lines=206> */
        /*0d1c*/ 	.byte	0x20, 0x0b, 0x01, 0x00


	//----- nvinfo : EIATTR_MERCURY_ISA_VERSION
	.align		4
.L_22:
        /*0d20*/ 	.byte	0x03, 0x5f
        /*0d22*/ 	.short	0x0101


	//----- nvinfo : EIATTR_INT_WARP_WIDE_INSTR_OFFSETS
	.align		4
        /*0d24*/ 	.byte	0x04, 0x31
        /*0d26*/ 	.short	(.L_24 - .L_23)


	//   ....[0]....
.L_23:
        /*0d28*/ 	.word	0x00000720


	//   ....[1]....
        /*0d2c*/ 	.word	0x00000730


	//   ....[2]....
        /*0d30*/ 	.word	0x000007a0


	//   ....[3]....
        /*0d34*/ 	.word	0x000007b0


	//   ....[4]....
        /*0d38*/ 	.word	0x000007c0


	//   ....[5]....
        /*0d3c*/ 	.word	0x000007e0


	//   ....[6]....
        /*0d40*/ 	.word	0x00000840


	//   ....[7]....
        /*0d44*/ 	.word	0x00000860


	//----- nvinfo : EIATTR_COOP_GROUP_MASK_REGIDS
	.align		4
.L_24:
        /*0d48*/ 	.byte	0x04, 0x29
        /*0d4a*/ 	.short	(.L_26 - .L_25)


	//   ....[0]....
.L_25:
        /*0d4c*/ 	.word	0xffffffff


	//   ....[1]....
        /*0d50*/ 	.word	0xffffffff


	//   ....[2]....
        /*0d54*/ 	.word	0xffffffff


	//   ....[3]....
        /*0d58*/ 	.word	0xffffffff


	//   ....[4]....
        /*0d5c*/ 	.word	0xffffffff


	//   ....[5]....
        /*0d60*/ 	.word	0xffffffff


	//----- nvinfo : EIATTR_COOP_GROUP_INSTR_OFFSETS
	.align		4
.L_26:
        /*0d64*/ 	.byte	0x04, 0x28
        /*0d66*/ 	.short	(.L_28 - .L_27)


	//   ....[0]....
.L_27:
        /*0d68*/ 	.word	0x00000060


	//   ....[1]....
        /*0d6c*/ 	.word	0x00000090


	//   ....[2]....
        /*0d70*/ 	.word	0x00000190


	//   ....[3]....
        /*0d74*/ 	.word	0x00000610


	//   ....[4]....
        /*0d78*/ 	.word	0x00000650


	//   ....[5]....
        /*0d7c*/ 	.word	0x00000690


	//----- nvinfo : EIATTR_REG_RECONFIG
	.align		4
.L_28:
        /*0d80*/ 	.byte	0x01, 0x54
	.zero		2


	//----- nvinfo : EIATTR_MBARRIER_INSTR_OFFSETS
	.align		4
        /*0d84*/ 	.byte	0x04, 0x39
        /*0d86*/ 	.short	(.L_30 - .L_29)


	//   ....[0]....
.L_29:
        /*0d88*/ 	.word	0x00000330
        /*0d8c*/ 	.word	0x000000ff
        /*0d90*/ 	.word	0x00000000
        /*0d94*/ 	.short	0x0100
        /*0d96*/ 	.byte	0x07
	.zero		1


	//   ....[1]....
        /*0d98*/ 	.word	0x00000340
        /*0d9c*/ 	.word	0x000000ff
        /*0da0*/ 	.word	0x000000b0
        /*0da4*/ 	.short	0x0100
        /*0da6*/ 	.byte	0x07
	.zero		1


	//   ....[2]....
        /*0da8*/ 	.word	0x00000350
        /*0dac*/ 	.word	0x000000ff
        /*0db0*/ 	.word	0x00000008
        /*0db4*/ 	.short	0x0100
        /*0db6*/ 	.byte	0x07
	.zero		1


	//   ....[3]....
        /*0db8*/ 	.word	0x00000360
        /*0dbc*/ 	.word	0x000000ff
        /*0dc0*/ 	.word	0x000000b8
        /*0dc4*/ 	.short	0x0100
        /*0dc6*/ 	.byte	0x07
	.zero		1


	//   ....[4]....
        /*0dc8*/ 	.word	0x00000370
        /*0dcc*/ 	.word	0x000000ff
        /*0dd0*/ 	.word	0x00000010
        /*0dd4*/ 	.short	0x0100
        /*0dd6*/ 	.byte	0x07
	.zero		1


	//   ....[5]....
        /*0dd8*/ 	.word	0x00000380
        /*0ddc*/ 	.word	0x000000ff
        /*0de0*/ 	.word	0x000000c0
        /*0de4*/ 	.short	0x0100
        /*0de6*/ 	.byte	0x07
	.zero		1


	//   ....[6]....
        /*0de8*/ 	.word	0x00000390
        /*0dec*/ 	.word	0x000000ff
        /*0df0*/ 	.word	0x00000018
        /*0df4*/ 	.short	0x0100
        /*0df6*/ 	.byte	0x07
	.zero		1


	//   ....[7]....
        /*0df8*/ 	.word	0x000003a0
        /*0dfc*/ 	.word	0x000000ff
        /*0e00*/ 	.word	0x000000c8
        /*0e04*/ 	.short	0x0100
        /*0e06*/ 	.byte	0x07
	.zero		1


	//   ....[8]....
        /*0e08*/ 	.word	0x000003b0
        /*0e0c*/ 	.word	0x000000ff
        /*0e10*/ 	.word	0x00000020
        /*0e14*/ 	.short	0x0100
        /*0e16*/ 	.byte	0x07
	.zero		1


	//   ....[9]....
        /*0e18*/ 	.word	0x000003c0
        /*0e1c*/ 	.word	0x000000ff
        /*0e20*/ 	.word	0x000000d0
        /*0e24*/ 	.short	0x0100
        /*0e26*/ 	.byte	0x07
	.zero		1


	//   ....[10]....
        /*0e28*/ 	.word	0x000003d0
        /*0e2c*/ 	.word	0x000000ff
        /*0e30*/ 	.word	0x00000028
        /*0e34*/ 	.short	0x0100
        /*0e36*/ 	.byte	0x07
	.zero		1


	//   ....[11]....
        /*0e38*/ 	.word	0x000003e0
        /*0e3c*/ 	.word	0x000000ff
        /*0e40*/ 	.word	0x000000d8
        /*0e44*/ 	.short	0x0100
        /*0e46*/ 	.byte	0x07
	.zero		1


	//   ....[12]....
        /*0e48*/ 	.word	0x000003f0
        /*0e4c*/ 	.word	0x000000ff
        /*0e50*/ 	.word	0x00000030
        /*0e54*/ 	.short	0x0100
        /*0e56*/ 	.byte	0x07
	.zero		1


	//   ....[13]....
        /*0e58*/ 	.word	0x00000400
        /*0e5c*/ 	.word	0x000000ff
        /*0e60*/ 	.word	0x000000e0
        /*0e64*/ 	.short	0x0100
        /*0e66*/ 	.byte	0x07
	.zero		1


	//   ....[14]....
        /*0e68*/ 	.word	0x00000410
        /*0e6c*/ 	.word	0x000000ff
        /*0e70*/ 	.word	0x00000038
        /*0e74*/ 	.short	0x0100
        /*0e76*/ 	.byte	0x07
	.zero		1


	//   ....[15]....
        /*0e78*/ 	.word	0x00000420
        /*0e7c*/ 	.word	0x000000ff
        /*0e80*/ 	.word	0x000000e8
        /*0e84*/ 	.short	0x0100
        /*0e86*/ 	.byte	0x07
	.zero		1


	//   ....[16]....
        /*0e88*/ 	.word	0x00000430
        /*0e8c*/ 	.word	0x000000ff
        /*0e90*/ 	.word	0x00000040
        /*0e94*/ 	.short	0x0100
        /*0e96*/ 	.byte	0x07
	.zero		1


	//   ....[17]....
        /*0e98*/ 	.word	0x00000440
        /*0e9c*/ 	.word	0x000000ff
        /*0ea0*/ 	.word	0x000000f0
        /*0ea4*/ 	.short	0x0100
        /*0ea6*/ 	.byte	0x07
	.zero		1


	//   ....[18]....
        /*0ea8*/ 	.word	0x00000450
        /*0eac*/ 	.word	0x000000ff
        /*0eb0*/ 	.word	0x00000048
        /*0eb4*/ 	.short	0x0100
        /*0eb6*/ 	.byte	0x07
	.zero		1


	//   ....[19]....
        /*0eb8*/ 	.word	0x00000460
        /*0ebc*/ 	.word	0x000000ff
        /*0ec0*/ 	.word	0x000000f8
        /*0ec4*/ 	.short	0x0100
        /*0ec6*/ 	.byte	0x07
	.zero		1


	//   ....[20]....
        /*0ec8*/ 	.word	0x00000470
        /*0ecc*/ 	.word	0x000000ff
        /*0ed0*/ 	.word	0x00000050
        /*0ed4*/ 	.short	0x0100
        /*0ed6*/ 	.byte	0x07
	.zero		1


	//   ....[21]....
        /*0ed8*/ 	.word	0x00000480
        /*0edc*/ 	.word	0x000000ff
        /*0ee0*/ 	.word	0x00000100
        /*0ee4*/ 	.short	0x0100
        /*0ee6*/ 	.byte	0x07
	.zero		1


	//   ....[22]....
        /*0ee8*/ 	.word	0x00000490
        /*0eec*/ 	.word	0x000000ff
        /*0ef0*/ 	.word	0x00000058
        /*0ef4*/ 	.short	0x0100
        /*0ef6*/ 	.byte	0x07
	.zero		1


	//   ....[23]....
        /*0ef8*/ 	.word	0x000004a0
        /*0efc*/ 	.word	0x000000ff
        /*0f00*/ 	.word	0x00000108
        /*0f04*/ 	.short	0x0100
        /*0f06*/ 	.byte	0x07
	.zero		1


	//   ....[24]....
        /*0f08*/ 	.word	0x000004b0
        /*0f0c*/ 	.word	0x000000ff
        /*0f10*/ 	.word	0x00000060
        /*0f14*/ 	.short	0x0100
        /*0f16*/ 	.byte	0x07
	.zero		1


	//   ....[25]....
        /*0f18*/ 	.word	0x000004c0
        /*0f1c*/ 	.word	0x000000ff
        /*0f20*/ 	.word	0x00000110
        /*0f24*/ 	.short	0x0100
        /*0f26*/ 	.byte	0x07
	.zero		1


	//   ....[26]....
        /*0f28*/ 	.word	0x000004d0
        /*0f2c*/ 	.word	0x000000ff
        /*0f30*/ 	.word	0x00000068
        /*0f34*/ 	.short	0x0100
        /*0f36*/ 	.byte	0x07
	.zero		1


	//   ....[27]....
        /*0f38*/ 	.word	0x000004e0
        /*0f3c*/ 	.word	0x000000ff
        /*0f40*/ 	.word	0x00000118
        /*0f44*/ 	.short	0x0100
        /*0f46*/ 	.byte	0x07
	.zero		1


	//   ....[28]....
        /*0f48*/ 	.word	0x000004f0
        /*0f4c*/ 	.word	0x000000ff
        /*0f50*/ 	.word	0x00000070
        /*0f54*/ 	.short	0x0100
        /*0f56*/ 	.byte	0x07
	.zero		1


	//   ....[29]....
        /*0f58*/ 	.word	0x00000500
        /*0f5c*/ 	.word	0x000000ff
        /*0f60*/ 	.word	0x00000120
        /*0f64*/ 	.short	0x0100
        /*0f66*/ 	.byte	0x07
	.zero		1


	//   ....[30]....
        /*0f68*/ 	.word	0x00000510
        /*0f6c*/ 	.word	0x000000ff
        /*0f70*/ 	.word	0x00000078
        /*0f74*/ 	.short	0x0100
        /*0f76*/ 	.byte	0x07
	.zero		1


	//   ....[31]....
        /*0f78*/ 	.word	0x00000520
        /*0f7c*/ 	.word	0x000000ff
        /*0f80*/ 	.word	0x00000128
        /*0f84*/ 	.short	0x0100
        /*0f86*/ 	.byte	0x07
	.zero		1


	//   ....[32]....
        /*0f88*/ 	.word	0x00000530
        /*0f8c*/ 	.word	0x000000ff
        /*0f90*/ 	.word	0x00000080
        /*0f94*/ 	.short	0x0100
        /*0f96*/ 	.byte	0x07
	.zero		1


	//   ....[33]....
        /*0f98*/ 	.word	0x00000540
        /*0f9c*/ 	.word	0x000000ff
        /*0fa0*/ 	.word	0x00000130
        /*0fa4*/ 	.short	0x0100
        /*0fa6*/ 	.byte	0x07
	.zero		1


	//   ....[34]....
        /*0fa8*/ 	.word	0x00000550
        /*0fac*/ 	.word	0x000000ff
        /*0fb0*/ 	.word	0x00000088
        /*0fb4*/ 	.short	0x0100
        /*0fb6*/ 	.byte	0x07
	.zero		1


	//   ....[35]....
        /*0fb8*/ 	.word	0x00000560
        /*0fbc*/ 	.word	0x000000ff
        /*0fc0*/ 	.word	0x00000138
        /*0fc4*/ 	.short	0x0100
        /*0fc6*/ 	.byte	0x07
	.zero		1


	//   ....[36]....
        /*0fc8*/ 	.word	0x00000570
        /*0fcc*/ 	.word	0x000000ff
        /*0fd0*/ 	.word	0x00000090
        /*0fd4*/ 	.short	0x0100
        /*0fd6*/ 	.byte	0x07
	.zero		1


	//   ....[37]....
        /*0fd8*/ 	.word	0x00000580
        /*0fdc*/ 	.word	0x000000ff
        /*0fe0*/ 	.word	0x00000140
        /*0fe4*/ 	.short	0x0100
        /*0fe6*/ 	.byte	0x07
	.zero		1


	//   ....[38]....
        /*0fe8*/ 	.word	0x00000590
        /*0fec*/ 	.word	0x000000ff
        /*0ff0*/ 	.word	0x00000098
        /*0ff4*/ 	.short	0x0100
        /*0ff6*/ 	.byte	0x07
	.zero		1


	//   ....[39]....
        /*0ff8*/ 	.word	0x000005a0
        /*0ffc*/ 	.word	0x000000ff
        /*1000*/ 	.word	0x00000148
        /*1004*/ 	.short	0x0100
        /*1006*/ 	.byte	0x07
	.zero		1


	//   ....[40]....
        /*1008*/ 	.word	0x000005b0
        /*100c*/ 	.word	0x000000ff
        /*1010*/ 	.word	0x000000a0
        /*1014*/ 	.short	0x0100
        /*1016*/ 	.byte	0x07
	.zero		1


	//   ....[41]....
        /*1018*/ 	.word	0x000005c0
        /*101c*/ 	.word	0x000000ff
        /*1020*/ 	.word	0x00000150
        /*1024*/ 	.short	0x0100
        /*1026*/ 	.byte	0x07
	.zero		1


	//   ....[42]....
        /*1028*/ 	.word	0x000005d0
        /*102c*/ 	.word	0x000000ff
        /*1030*/ 	.word	0x000000a8
        /*1034*/ 	.short	0x0100
        /*1036*/ 	.byte	0x07
	.zero		1


	//   ....[43]....
        /*1038*/ 	.word	0x000005e0
        /*103c*/ 	.word	0x000000ff
        /*1040*/ 	.word	0x00000158
        /*1044*/ 	.short	0x0100
        /*1046*/ 	.byte	0x07
	.zero		1


	//   ....[44]....
        /*1048*/ 	.word	0x00000880
        /*104c*/ 	.word	0x000000ff
        /*1050*/ 	.word	0x00000190
        /*1054*/ 	.short	0x0100
        /*1056*/ 	.byte	0x07
	.zero		1


	//   ....[45]....
        /*1058*/ 	.word	0x00000890
        /*105c*/ 	.word	0x000000ff
        /*1060*/ 	.word	0x00000198
        /*1064*/ 	.short	0x0100
        /*1066*/ 	.byte	0x07
	.zero		1


	//   ....[46]....
        /*1068*/ 	.word	0x000008d0
        /*106c*/ 	.word	0x000000ff
        /*1070*/ 	.word	0x00000170
        /*1074*/ 	.short	0x0100
        /*1076*/ 	.byte	0x0a
	.zero		1


	//   ....[47]....
        /*1078*/ 	.word	0x000008f0
        /*107c*/ 	.word	0x000000ff
        /*1080*/ 	.word	0x00000178
        /*1084*/ 	.short	0x0100
        /*1086*/ 	.byte	0x0a
	.zero		1


	//   ....[48]....
        /*1088*/ 	.word	0x00000900
        /*108c*/ 	.word	0x000000ff
        /*1090*/ 	.word	0x00000180
        /*1094*/ 	.short	0x0100
        /*1096*/ 	.byte	0x0a
	.zero		1


	//   ....[49]....
        /*1098*/ 	.word	0x00000910
        /*109c*/ 	.word	0x000000ff
        /*10a0*/ 	.word	0x00000188
        /*10a4*/ 	.short	0x0100
        /*10a6*/ 	.byte	0x0a
	.zero		1


	//   ....[50]....
        /*10a8*/ 	.word	0x000017f0
        /*10ac*/ 	.word	0x000000ff
        /*10b0*/ 	.word	0xfffffff8
        /*10b4*/ 	.short	0x010a
        /*10b6*/ 	.byte	0x11
	.zero		1


	//   ....[51]....
        /*10b8*/ 	.word	0x000021d0
        /*10bc*/ 	.word	0x000000ff
        /*10c0*/ 	.word	0x00000000
        /*10c4*/ 	.short	0x010a
        /*10c6*/ 	.byte	0x06
	.zero		1


	//   ....[52]....
        /*10c8*/ 	.word	0x00002210
        /*10cc*/ 	.word	0x000000ff
        /*10d0*/ 	.word	0x00000000
        /*10d4*/ 	.short	0x010a
        /*10d6*/ 	.byte	0x06
	.zero		1


	//   ....[53]....
        /*10d8*/ 	.word	0x000033a0
        /*10dc*/ 	.word	0x000000ff
        /*10e0*/ 	.word	0x00000000
        /*10e4*/ 	.short	0x010a
        /*10e6*/ 	.byte	0x09
	.zero		1


	//   ....[54]....
        /*10e8*/ 	.word	0x000033e0
        /*10ec*/ 	.word	0x000000ff
        /*10f0*/ 	.word	0x00000000
        /*10f4*/ 	.short	0x010a
        /*10f6*/ 	.byte	0x09
	.zero		1


	//   ....[55]....
        /*10f8*/ 	.word	0x000043e0
        /*10fc*/ 	.word	0x000000ff
        /*1100*/ 	.word	0x00000000
        /*1104*/ 	.short	0x0101
        /*1106*/ 	.byte	0x08
	.zero		1


	//   ....[56]....
        /*1108*/ 	.word	0x00005490
        /*110c*/ 	.word	0x000000e3
        /*1110*/ 	.word	0x00000000
        /*1114*/ 	.short	0x0101
        /*1116*/ 	.byte	0x1d
	.zero		1


	//   ....[57]....
        /*1118*/ 	.word	0x000055b0
        /*111c*/ 	.word	0x000000ff
        /*1120*/ 	.word	0x00000000
        /*1124*/ 	.short	0x0101
        /*1126*/ 	.byte	0x08
	.zero		1


	//   ....[58]....
        /*1128*/ 	.word	0x00005660
        /*112c*/ 	.word	0x000000ff
        /*1130*/ 	.word	0x00000008
        /*1134*/ 	.short	0x010a
        /*1136*/ 	.byte	0x11
	.zero		1


	//   ....[59]....
        /*1138*/ 	.word	0x0000e850
        /*113c*/ 	.word	0x00000003
        /*1140*/ 	.word	0x00000000
        /*1144*/ 	.short	0x0101
        /*1146*/ 	.byte	0x1d
	.zero		1


	//   ....[60]....
        /*1148*/ 	.word	0x0000f250
        /*114c*/ 	.word	0x0000000b
        /*1150*/ 	.word	0x000000b0
        /*1154*/ 	.short	0x010a
        /*1156*/ 	.byte	0x3f
	.zero		1


	//   ....[61]....
        /*1158*/ 	.word	0x0000f600
        /*115c*/ 	.word	0x00000004
        /*1160*/ 	.word	0x00000198
        /*1164*/ 	.short	0x0101
        /*1166*/ 	.byte	0x3f
	.zero		1


	//   ....[62]....
        /*1168*/ 	.word	0x0000fdf0
        /*116c*/ 	.word	0x00000007
        /*1170*/ 	.word	0x00000000
        /*1174*/ 	.short	0x010a
        /*1176*/ 	.byte	0x3f
	.zero		1


	//   ....[63]....
        /*1178*/ 	.word	0x0000fe70
        /*117c*/ 	.word	0x00000009
        /*1180*/ 	.word	0x00000000
        /*1184*/ 	.short	0x010a
        /*1186*/ 	.byte	0x3f
	.zero		1


	//   ....[64]....
        /*1188*/ 	.word	0x0000ff00
        /*118c*/ 	.word	0x00000006
        /*1190*/ 	.word	0x00000000
        /*1194*/ 	.short	0x010a
        /*1196*/ 	.byte	0x3f
	.zero		1


	//   ....[65]....
        /*1198*/ 	.word	0x0000ff90
        /*119c*/ 	.word	0x00000009
        /*11a0*/ 	.word	0x00000000
        /*11a4*/ 	.short	0x010a
        /*11a6*/ 	.byte	0x3f
	.zero		1


	//   ....[66]....
        /*11a8*/ 	.word	0x00010020
        /*11ac*/ 	.word	0x00000006
        /*11b0*/ 	.word	0x00000000
        /*11b4*/ 	.short	0x010a
        /*11b6*/ 	.byte	0x3f
	.zero		1


	//   ....[67]....
        /*11b8*/ 	.word	0x000100b0
        /*11bc*/ 	.word	0x00000009
        /*11c0*/ 	.word	0x00000000
        /*11c4*/ 	.short	0x010a
        /*11c6*/ 	.byte	0x3f
	.zero		1


	//   ....[68]....
        /*11c8*/ 	.word	0x00010140
        /*11cc*/ 	.word	0x00000006
        /*11d0*/ 	.word	0x00000000
        /*11d4*/ 	.short	0x010a
        /*11d6*/ 	.byte	0x3f
	.zero		1


	//   ....[69]....
        /*11d8*/ 	.word	0x000101d0
        /*11dc*/ 	.word	0x00000009
        /*11e0*/ 	.word	0x00000000
        /*11e4*/ 	.short	0x010a
        /*11e6*/ 	.byte	0x3f
	.zero		1


	//   ....[70]....
        /*11e8*/ 	.word	0x00010260
        /*11ec*/ 	.word	0x00000006
        /*11f0*/ 	.word	0x00000000
        /*11f4*/ 	.short	0x010a
        /*11f6*/ 	.byte	0x3f
	.zero		1


	//   ....[71]....
        /*11f8*/ 	.word	0x000102f0
        /*11fc*/ 	.word	0x00000009
        /*1200*/ 	.word	0x00000000
        /*1204*/ 	.short	0x010a
        /*1206*/ 	.byte	0x3f
	.zero		1


	//   ....[72]....
        /*1208*/ 	.word	0x00010380
        /*120c*/ 	.word	0x00000006
        /*1210*/ 	.word	0x00000000
        /*1214*/ 	.short	0x010a
        /*1216*/ 	.byte	0x3f
	.zero		1


	//   ....[73]....
        /*1218*/ 	.word	0x00010410
        /*121c*/ 	.word	0x00000009
        /*1220*/ 	.word	0x00000000
        /*1224*/ 	.short	0x010a
        /*1226*/ 	.byte	0x3f
	.zero		1


	//   ....[74]....
        /*1228*/ 	.word	0x000104a0
        /*122c*/ 	.word	0x00000006
        /*1230*/ 	.word	0x00000000
        /*1234*/ 	.short	0x010a
        /*1236*/ 	.byte	0x3f
	.zero		1


	//   ....[75]....
        /*1238*/ 	.word	0x00010530
        /*123c*/ 	.word	0x00000009
        /*1240*/ 	.word	0x00000000
        /*1244*/ 	.short	0x010a
        /*1246*/ 	.byte	0x3f
	.zero		1


	//   ....[76]....
        /*1248*/ 	.word	0x000105c0
        /*124c*/ 	.word	0x00000006
        /*1250*/ 	.word	0x00000000
        /*1254*/ 	.short	0x010a
        /*1256*/ 	.byte	0x3f
	.zero		1


	//   ....[77]....
        /*1258*/ 	.word	0x00010650
        /*125c*/ 	.word	0x00000009
        /*1260*/ 	.word	0x00000000
        /*1264*/ 	.short	0x010a
        /*1266*/ 	.byte	0x3f
	.zero		1


	//   ....[78]....
        /*1268*/ 	.word	0x000106e0
        /*126c*/ 	.word	0x00000006
        /*1270*/ 	.word	0x00000000
        /*1274*/ 	.short	0x010a
        /*1276*/ 	.byte	0x3f
	.zero		1


	//   ....[79]....
        /*1278*/ 	.word	0x00010770
        /*127c*/ 	.word	0x00000009
        /*1280*/ 	.word	0x00000000
        /*1284*/ 	.short	0x010a
        /*1286*/ 	.byte	0x3f
	.zero		1


	//   ....[80]....
        /*1288*/ 	.word	0x00010800
        /*128c*/ 	.word	0x00000006
        /*1290*/ 	.word	0x00000000
        /*1294*/ 	.short	0x010a
        /*1296*/ 	.byte	0x3f
	.zero		1


	//   ....[81]....
        /*1298*/ 	.word	0x00010890
        /*129c*/ 	.word	0x00000009
        /*12a0*/ 	.word	0x00000000
        /*12a4*/ 	.short	0x010a
        /*12a6*/ 	.byte	0x3f
	.zero		1


	//   ....[82]....
        /*12a8*/ 	.word	0x00010920
        /*12ac*/ 	.word	0x00000006
        /*12b0*/ 	.word	0x00000000
        /*12b4*/ 	.short	0x010a
        /*12b6*/ 	.byte	0x3f
	.zero		1


	//   ....[83]....
        /*12b8*/ 	.word	0x000109b0
        /*12bc*/ 	.word	0x00000003
        /*12c0*/ 	.word	0x00000000
        /*12c4*/ 	.short	0x010a
        /*12c6*/ 	.byte	0x3f
	.zero		1


	//   ....[84]....
        /*12c8*/ 	.word	0x00010a20
        /*12cc*/ 	.word	0x00000003
        /*12d0*/ 	.word	0xfffffff8
        /*12d4*/ 	.short	0x010a
        /*12d6*/ 	.byte	0x3f
	.zero		1


	//   ....[85]....
        /*12d8*/ 	.word	0x00010a80
        /*12dc*/ 	.word	0x00000003
        /*12e0*/ 	.word	0x00000000
        /*12e4*/ 	.short	0x010a
        /*12e6*/ 	.byte	0x3f
	.zero		1


	//   ....[86]....
        /*12e8*/ 	.word	0x00010af0
        /*12ec*/ 	.word	0x00000000
        /*12f0*/ 	.word	0x00000000
        /*12f4*/ 	.short	0x010a
        /*12f6*/ 	.byte	0x3f
	.zero		1


	//   ....[87]....
        /*12f8*/ 	.word	0x00010b60
        /*12fc*/ 	.word	0x00000019
        /*1300*/ 	.word	0x00000008
        /*1304*/ 	.short	0x010a
        /*1306*/ 	.byte	0x3f
	.zero		1


	//   ....[88]....
        /*1308*/ 	.word	0x00010c30
        /*130c*/ 	.word	0x0000000b
        /*1310*/ 	.word	0x000000b0
        /*1314*/ 	.short	0x010a
        /*1316*/ 	.byte	0x3f
	.zero		1


	//   ....[89]....
        /*1318*/ 	.word	0x00010d10
        /*131c*/ 	.word	0x00000007
        /*1320*/ 	.word	0x00000000
        /*1324*/ 	.short	0x010a
        /*1326*/ 	.byte	0x3f
	.zero		1


	//   ....[90]....
        /*1328*/ 	.word	0x00010d60
        /*132c*/ 	.word	0x00000009
        /*1330*/ 	.word	0x00000000
        /*1334*/ 	.short	0x010a
        /*1336*/ 	.byte	0x3f
	.zero		1


	//   ....[91]....
        /*1338*/ 	.word	0x00010db0
        /*133c*/ 	.word	0x00000006
        /*1340*/ 	.word	0x00000000
        /*1344*/ 	.short	0x010a
        /*1346*/ 	.byte	0x3f
	.zero		1


	//   ....[92]....
        /*1348*/ 	.word	0x00010e00
        /*134c*/ 	.word	0x00000009
        /*1350*/ 	.word	0x00000000
        /*1354*/ 	.short	0x010a
        /*1356*/ 	.byte	0x3f
	.zero		1


	//   ....[93]....
        /*1358*/ 	.word	0x00010e50
        /*135c*/ 	.word	0x00000006
        /*1360*/ 	.word	0x00000000
        /*1364*/ 	.short	0x010a
        /*1366*/ 	.byte	0x3f
	.zero		1


	//   ....[94]....
        /*1368*/ 	.word	0x00010ea0
        /*136c*/ 	.word	0x00000009
        /*1370*/ 	.word	0x00000000
        /*1374*/ 	.short	0x010a
        /*1376*/ 	.byte	0x3f
	.zero		1


	//   ....[95]....
        /*1378*/ 	.word	0x00010ef0
        /*137c*/ 	.word	0x00000006
        /*1380*/ 	.word	0x00000000
        /*1384*/ 	.short	0x010a
        /*1386*/ 	.byte	0x3f
	.zero		1


	//   ....[96]....
        /*1388*/ 	.word	0x00010f40
        /*138c*/ 	.word	0x00000009
        /*1390*/ 	.word	0x00000000
        /*1394*/ 	.short	0x010a
        /*1396*/ 	.byte	0x3f
	.zero		1


	//   ....[97]....
        /*1398*/ 	.word	0x00010f90
        /*139c*/ 	.word	0x00000006
        /*13a0*/ 	.word	0x00000000
        /*13a4*/ 	.short	0x010a
        /*13a6*/ 	.byte	0x3f
	.zero		1


	//   ....[98]....
        /*13a8*/ 	.word	0x00010fe0
        /*13ac*/ 	.word	0x00000009
        /*13b0*/ 	.word	0x00000000
        /*13b4*/ 	.short	0x010a
        /*13b6*/ 	.byte	0x3f
	.zero		1


	//   ....[99]....
        /*13b8*/ 	.word	0x00011030
        /*13bc*/ 	.word	0x00000006
        /*13c0*/ 	.word	0x00000000
        /*13c4*/ 	.short	0x010a
        /*13c6*/ 	.byte	0x3f
	.zero		1


	//   ....[100]....
        /*13c8*/ 	.word	0x00011080
        /*13cc*/ 	.word	0x00000009
        /*13d0*/ 	.word	0x00000000
        /*13d4*/ 	.short	0x010a
        /*13d6*/ 	.byte	0x3f
	.zero		1


	//   ....[101]....
        /*13d8*/ 	.word	0x000110d0
        /*13dc*/ 	.word	0x00000006
        /*13e0*/ 	.word	0x00000000
        /*13e4*/ 	.short	0x010a
        /*13e6*/ 	.byte	0x3f
	.zero		1


	//   ....[102]....
        /*13e8*/ 	.word	0x00011120
        /*13ec*/ 	.word	0x00000009
        /*13f0*/ 	.word	0x00000000
        /*13f4*/ 	.short	0x010a
        /*13f6*/ 	.byte	0x3f
	.zero		1


	//   ....[103]....
        /*13f8*/ 	.word	0x00011170
        /*13fc*/ 	.word	0x00000006
        /*1400*/ 	.word	0x00000000
        /*1404*/ 	.short	0x010a
        /*1406*/ 	.byte	0x3f
	.zero		1


	//   ....[104]....
        /*1408*/ 	.word	0x000111c0
        /*140c*/ 	.word	0x00000009
        /*1410*/ 	.word	0x00000000
        /*1414*/ 	.short	0x010a
        /*1416*/ 	.byte	0x3f
	.zero		1


	//   ....[105]....
        /*1418*/ 	.word	0x00011210
        /*141c*/ 	.word	0x00000006
        /*1420*/ 	.word	0x00000000
        /*1424*/ 	.short	0x010a
        /*1426*/ 	.byte	0x3f
	.zero		1


	//   ....[106]....
        /*1428*/ 	.word	0x00011260
        /*142c*/ 	.word	0x00000009
        /*1430*/ 	.word	0x00000000
        /*1434*/ 	.short	0x010a
        /*1436*/ 	.byte	0x3f
	.zero		1


	//   ....[107]....
        /*1438*/ 	.word	0x000112b0
        /*143c*/ 	.word	0x00000006
        /*1440*/ 	.word	0x00000000
        /*1444*/ 	.short	0x010a
        /*1446*/ 	.byte	0x3f
	.zero		1


	//   ....[108]....
        /*1448*/ 	.word	0x00011300
        /*144c*/ 	.word	0x00000009
        /*1450*/ 	.word	0x00000000
        /*1454*/ 	.short	0x010a
        /*1456*/ 	.byte	0x3f
	.zero		1


	//   ....[109]....
        /*1458*/ 	.word	0x00011350
        /*145c*/ 	.word	0x00000006
        /*1460*/ 	.word	0x00000000
        /*1464*/ 	.short	0x010a
        /*1466*/ 	.byte	0x3f
	.zero		1


	//----- nvinfo : EIATTR_NUM_MBARRIERS
	.align		4
.L_30:
        /*1468*/ 	.byte	0x03, 0x38
        /*146a*/ 	.short	0x0032


	//----- nvinfo : EIATTR_EXIT_INSTR_OFFSETS
	.align		4
        /*146c*/ 	.byte	0x04, 0x1c
        /*146e*/ 	.short	(.L_32 - .L_31)


	//   ....[0]....
.L_31:
        /*1470*/ 	.word	0x00001520


	//   ....[1]....
        /*1474*/ 	.word	0x00001580


	//   ....[2]....
        /*1478*/ 	.word	0x0000ef60


	//   ....[3]....
        /*147c*/ 	.word	0x0000ef90


	//   ....[4]....
        /*1480*/ 	.word	0x00010a00


	//----- nvinfo : EIATTR_MAX_THREADS
	.align		4
.L_32:
        /*1484*/ 	.byte	0x04, 0x05
        /*1486*/ 	.short	(.L_34 - .L_33)
.L_33:
        /*1488*/ 	.word	0x00000180
        /*148c*/ 	.word	0x00000001
        /*1490*/ 	.word	0x00000001


	//----- nvinfo : EIATTR_CRS_STACK_SIZE
	.align		4
.L_34:
        /*1494*/ 	.byte	0x04, 0x1e
        /*1496*/ 	.short	(.L_36 - .L_35)
.L_35:
        /*1498*/ 	.word	0x00000000


	//----- nvinfo : EIATTR_CBANK_PARAM_SIZE
	.align		4
.L_36:
        /*149c*/ 	.byte	0x03, 0x19
        /*149e*/ 	.short	0x0470


	//----- nvinfo : EIATTR_PARAM_CBANK
	.align		4
        /*14a0*/ 	.byte	0x04, 0x0a
        /*14a2*/ 	.short	(.L_38 - .L_37)
	.align		4
.L_37:
        /*14a4*/ 	.word	index@(.nv.constant0._ZN7cutlass13device_kernelINS_4gemm6kernel13GemmUniversalIN4cute5tupleIJiiiiEEENS1_10collective13CollectiveMmaINS1_37MainloopSm90TmaGmmaWarpSpecializedFP8ILi22ENS5_IJNS4_1CILi1EEESB_SB_EEENS1_32KernelTmaWarpSpecializedPingpongEEENS5_IJNSA_ILi64EEENSA_ILi256EEENSA_ILi32EEEEEENS_12float_e5m2_tENS5_IJlSB_lEEESJ_SK_NS4_8TiledMMAINS4_8MMA_AtomIJNS4_4SM904GMMA31MMA_64x256x32_F32E5M2E5M2_SS_TNILNSO_7ScaleInE1ELSQ_1EEEEEENS4_6LayoutISC_NS5_IJNSA_ILi0EEESU_SU_EEEEENS5_IJNS4_10UnderscoreESX_SX_EEEEENS4_13SM90_TMA_LOADENS4_14ComposedLayoutINS4_7SwizzleILi1ELi4ELi3EEENS4_18smem_ptr_flag_bitsILi8EEENST_INS5_IJNSA_ILi8EEESH_EEENS5_IJSH_SB_EEEEEEEvNS4_8identityES10_S1A_vS1B_EENS_8epilogue10collective6detail29Sm90TmaWarpSpecializedAdapterINS1E_15DefaultEpilogueISJ_SK_SK_NS1D_6thread17LinearCombinationISJ_Li1EffLNS1I_9ScaleType4KindE0ELNS_15FloatRoundStyleE2ESJ_EENS1_15EpilogueDefaultEEEEEvvEEEEvNT_6ParamsE)
        /*14a8*/ 	.short	0x0210
        /*14aa*/ 	.short	0x0470


	//----- nvinfo : EIATTR_SW_WAR
	.align		4
.L_38:
        /*14ac*/ 	.byte	0x04, 0x36
        /*14ae*/ 	.short	(.L_40 - .L_39)
.L_39:
        /*14b0*/ 	.word	0x00000008
.L_40:


//--------------------- .nv.callgraph             --------------------------
	.section	.nv.callgraph,"",@"SHT_CUDA_CALLGRAPH"
	.align	4
	.sectionentsize	8
	.align		4
        /*0000*/ 	.word	0x00000000
	.align		4
        /*0004*/ 	.word	0xffffffff
	.align		4
        /*0008*/ 	.word	0x00000000
	.align		4
        /*000c*/ 	.word	0xfffffffe
	.align		4
        /*0010*/ 	.word	0x00000000
	.align		4
        /*0014*/ 	.word	0xfffffffd
	.align		4
        /*0018*/ 	.word	0x00000000
	.align		4
        /*001c*/ 	.word	0xfffffffc


//--------------------- .nv.constant4             --------------------------
	.section	.nv.constant4,"a",@progbits
	.align	8
	.align		8
.nv.constant4:
        /*0000*/ 	.dword	_ZN40_INTERNAL_b21089aa_4_k_cu_a57a655c_241364cuda3std3__45__cpo5beginE
	.align		8
        /*0008*/ 	.dword	_ZN40_INTERNAL_b21089aa_4_k_cu_a57a655c_241364cuda3std3__45__cpo3endE
	.align		8
        /*0010*/ 	.dword	_ZN40_INTERNAL_b21089aa_4_k_cu_a57a655c_241364cuda3std3__45__cpo6cbeginE
	.align		8
        /*0018*/ 	.dword	_ZN40_INTERNAL_b21089aa_4_k_cu_a57a655c_241364cuda3std3__45__cpo4cendE
	.align		8
        /*0020*/ 	.dword	_ZN40_INTERNAL_b21089aa_4_k_cu_a57a655c_241364cuda3std3__442_GLOBAL__N__b21089aa_4_k_cu_a57a655c_241366ignoreE
	.align		8
        /*0028*/ 	.dword	_ZN40_INTERNAL_b21089aa_4_k_cu_a57a655c_241364cuda3std3__419piecewise_constructE
	.align		8
        /*0030*/ 	.dword	_ZN40_INTERNAL_b21089aa_4_k_cu_a57a655c_241364cuda3std3__48in_placeE
	.align		8
        /*0038*/ 	.dword	_ZN40_INTERNAL_b21089aa_4_k_cu_a57a655c_241364cuda3std6ranges3__45__cpo4swapE
	.align		8
        /*0040*/ 	.dword	_ZN40_INTERNAL_b21089aa_4_k_cu_a57a655c_241364cuda3std6ranges3__45__cpo9iter_moveE
	.align		8
        /*0048*/ 	.dword	_ZN40_INTERNAL_b21089aa_4_k_cu_a57a655c_241364cute7productE
	.align		8
        /*0050*/ 	.dword	_ZN40_INTERNAL_b21089aa_4_k_cu_a57a655c_241364cute1_E


//--------------------- .text._ZN7cutlass13device_kernelINS_4gemm6kernel13GemmUniversalIN4cute5tupleIJiiiiEEENS1_10collective13CollectiveMmaINS1_37MainloopSm90TmaGmmaWarpSpecializedFP8ILi22ENS5_IJNS4_1CILi1EEESB_SB_EEENS1_32KernelTmaWarpSpecializedPingpongEEENS5_IJNSA_ILi64EEENSA_ILi256EEENSA_ILi32EEEEEENS_12float_e5m2_tENS5_IJlSB_lEEESJ_SK_NS4_8TiledMMAINS4_8MMA_AtomIJNS4_4SM904GMMA31MMA_64x256x32_F32E5M2E5M2_SS_TNILNSO_7ScaleInE1ELSQ_1EEEEEENS4_6LayoutISC_NS5_IJNSA_ILi0EEESU_SU_EEEEENS5_IJNS4_10UnderscoreESX_SX_EEEEENS4_13SM90_TMA_LOADENS4_14ComposedLayoutINS4_7SwizzleILi1ELi4ELi3EEENS4_18smem_ptr_flag_bitsILi8EEENST_INS5_IJNSA_ILi8EEESH_EEENS5_IJSH_SB_EEEEEEEvNS4_8identityES10_S1A_vS1B_EENS_8epilogue10collective6detail29Sm90TmaWarpSpecializedAdapterINS1E_15DefaultEpilogueISJ_SK_SK_NS1D_6thread17LinearCombinationISJ_Li1EffLNS1I_9ScaleType4KindE0ELNS_15FloatRoundStyleE2ESJ_EENS1_15EpilogueDefaultEEEEEvvEEEEvNT_6ParamsE --------------------------
	.section	.text._ZN7cutlass13device_kernelINS_4gemm6kernel13GemmUniversalIN4cute5tupleIJiiiiEEENS1_10collective13CollectiveMmaINS1_37MainloopSm90TmaGmmaWarpSpecializedFP8ILi22ENS5_IJNS4_1CILi1EEESB_SB_EEENS1_32KernelTmaWarpSpecializedPingpongEEENS5_IJNSA_ILi64EEENSA_ILi256EEENSA_ILi32EEEEEENS_12float_e5m2_tENS5_IJlSB_lEEESJ_SK_NS4_8TiledMMAINS4_8MMA_AtomIJNS4_4SM904GMMA31MMA_64x256x32_F32E5M2E5M2_SS_TNILNSO_7ScaleInE1ELSQ_1EEEEEENS4_6LayoutISC_NS5_IJNSA_ILi0EEESU_SU_EEEEENS5_IJNS4_10UnderscoreESX_SX_EEEEENS4_13SM90_TMA_LOADENS4_14ComposedLayoutINS4_7SwizzleILi1ELi4ELi3EEENS4_18smem_ptr_flag_bitsILi8EEENST_INS5_IJNSA_ILi8EEESH_EEENS5_IJSH_SB_EEEEEEEvNS4_8identityES10_S1A_vS1B_EENS_8epilogue10collective6detail29Sm90TmaWarpSpecializedAdapterINS1E_15DefaultEpilogueISJ_SK_SK_NS1D_6thread17LinearCombinationISJ_Li1EffLNS1I_9ScaleType4KindE0ELNS_15FloatRoundStyleE2ESJ_EENS1_15EpilogueDefaultEEEEEvvEEEEvNT_6ParamsE,"ax",@progbits
	.align	128
.text._ZN7cutlass13device_kernelINS_4gemm6kernel13GemmUniversalIN4cute5tupleIJiiiiEEENS1_10collective13CollectiveMmaINS1_37MainloopSm90TmaGmmaWarpSpecializedFP8ILi22ENS5_IJNS4_1CILi1EEESB_SB_EEENS1_32KernelTmaWarpSpecializedPingpongEEENS5_IJNSA_ILi64EEENSA_ILi256EEENSA_ILi32EEEEEENS_12float_e5m2_tENS5_IJlSB_lEEESJ_SK_NS4_8TiledMMAINS4_8MMA_AtomIJNS4_4SM904GMMA31MMA_64x256x32_F32E5M2E5M2_SS_TNILNSO_7ScaleInE1ELSQ_1EEEEEENS4_6LayoutISC_NS5_IJNSA_ILi0EEESU_SU_EEEEENS5_IJNS4_10UnderscoreESX_SX_EEEEENS4_13SM90_TMA_LOADENS4_14ComposedLayoutINS4_7SwizzleILi1ELi4ELi3EEENS4_18smem_ptr_flag_bitsILi8EEENST_INS5_IJNSA_ILi8EEESH_EEENS5_IJSH_SB_EEEEEEEvNS4_8identityES10_S1A_vS1B_EENS_8epilogue10collective6detail29Sm90TmaWarpSpecializedAdapterINS1E_15DefaultEpilogueISJ_SK_SK_NS1D_6thread17LinearCombinationISJ_Li1EffLNS1I_9ScaleType4KindE0ELNS_15FloatRoundStyleE2ESJ_EENS1_15EpilogueDefaultEEEEEvvEEEEvNT_6ParamsE:
        .type           _ZN7cutlass13device_kernelINS_4gemm6kernel13GemmUniversalIN4cute5tupleIJiiiiEEENS1_10collective13CollectiveMmaINS1_37MainloopSm90TmaGmmaWarpSpecializedFP8ILi22ENS5_IJNS4_1CILi1EEESB_SB_EEENS1_32KernelTmaWarpSpecializedPingpongEEENS5_IJNSA_ILi64EEENSA_ILi256EEENSA_ILi32EEEEEENS_12float_e5m2_tENS5_IJlSB_lEEESJ_SK_NS4_8TiledMMAINS4_8MMA_AtomIJNS4_4SM904GMMA31MMA_64x256x32_F32E5M2E5M2_SS_TNILNSO_7ScaleInE1ELSQ_1EEEEEENS4_6LayoutISC_NS5_IJNSA_ILi0EEESU_SU_EEEEENS5_IJNS4_10UnderscoreESX_SX_EEEEENS4_13SM90_TMA_LOADENS4_14ComposedLayoutINS4_7SwizzleILi1ELi4ELi3EEENS4_18smem_ptr_flag_bitsILi8EEENST_INS5_IJNSA_ILi8EEESH_EEENS5_IJSH_SB_EEEEEEEvNS4_8identityES10_S1A_vS1B_EENS_8epilogue10collective6detail29Sm90TmaWarpSpecializedAdapterINS1E_15DefaultEpilogueISJ_SK_SK_NS1D_6thread17LinearCombinationISJ_Li1EffLNS1I_9ScaleType4KindE0ELNS_15FloatRoundStyleE2ESJ_EENS1_15EpilogueDefaultEEEEEvvEEEEvNT_6ParamsE,@function
        .size           _ZN7cutlass13device_kernelINS_4gemm6kernel13GemmUniversalIN4cute5tupleIJiiiiEEENS1_10collective13CollectiveMmaINS1_37MainloopSm90TmaGmmaWarpSpecializedFP8ILi22ENS5_IJNS4_1CILi1EEESB_SB_EEENS1_32KernelTmaWarpSpecializedPingpongEEENS5_IJNSA_ILi64EEENSA_ILi256EEENSA_ILi32EEEEEENS_12float_e5m2_tENS5_IJlSB_lEEESJ_SK_NS4_8TiledMMAINS4_8MMA_AtomIJNS4_4SM904GMMA31MMA_64x256x32_F32E5M2E5M2_SS_TNILNSO_7ScaleInE1ELSQ_1EEEEEENS4_6LayoutISC_NS5_IJNSA_ILi0EEESU_SU_EEEEENS5_IJNS4_10UnderscoreESX_SX_EEEEENS4_13SM90_TMA_LOADENS4_14ComposedLayoutINS4_7SwizzleILi1ELi4ELi3EEENS4_18smem_ptr_flag_bitsILi8EEENST_INS5_IJNSA_ILi8EEESH_EEENS5_IJSH_SB_EEEEEEEvNS4_8identityES10_S1A_vS1B_EENS_8epilogue10collective6detail29Sm90TmaWarpSpecializedAdapterINS1E_15DefaultEpilogueISJ_SK_SK_NS1D_6thread17LinearCombinationISJ_Li1EffLNS1I_9ScaleType4KindE0ELNS_15FloatRoundStyleE2ESJ_EENS1_15EpilogueDefaultEEEEEvvEEEEvNT_6ParamsE,(.L_x_369 - _ZN7cutlass13device_kernelINS_4gemm6kernel13GemmUniversalIN4cute5tupleIJiiiiEEENS1_10collective13CollectiveMmaINS1_37MainloopSm90TmaGmmaWarpSpecializedFP8ILi22ENS5_IJNS4_1CILi1EEESB_SB_EEENS1_32KernelTmaWarpSpecializedPingpongEEENS5_IJNSA_ILi64EEENSA_ILi256EEENSA_ILi32EEEEEENS_12float_e5m2_tENS5_IJlSB_lEEESJ_SK_NS4_8TiledMMAINS4_8MMA_AtomIJNS4_4SM904GMMA31MMA_64x256x32_F32E5M2E5M2_SS_TNILNSO_7ScaleInE1ELSQ_1EEEEEENS4_6LayoutISC_NS5_IJNSA_ILi0EEESU_SU_EEEEENS5_IJNS4_10UnderscoreESX_SX_EEEEENS4_13SM90_TMA_LOADENS4_14ComposedLayoutINS4_7SwizzleILi1ELi4ELi3EEENS4_18smem_ptr_flag_bitsILi8EEENST_INS5_IJNSA_ILi8EEESH_EEENS5_IJSH_SB_EEEEEEEvNS4_8identityES10_S1A_vS1B_EENS_8epilogue10collective6detail29Sm90TmaWarpSpecializedAdapterINS1E_15DefaultEpilogueISJ_SK_SK_NS1D_6thread17LinearCombinationISJ_Li1EffLNS1I_9ScaleType4KindE0ELNS_15FloatRoundStyleE2ESJ_EENS1_15EpilogueDefaultEEEEEvvEEEEvNT_6ParamsE)
        .other          _ZN7cutlass13device_kernelINS_4gemm6kernel13GemmUniversalIN4cute5tupleIJiiiiEEENS1_10collective13CollectiveMmaINS1_37MainloopSm90TmaGmmaWarpSpecializedFP8ILi22ENS5_IJNS4_1CILi1EEESB_SB_EEENS1_32KernelTmaWarpSpecializedPingpongEEENS5_IJNSA_ILi64EEENSA_ILi256EEENSA_ILi32EEEEEENS_12float_e5m2_tENS5_IJlSB_lEEESJ_SK_NS4_8TiledMMAINS4_8MMA_AtomIJNS4_4SM904GMMA31MMA_64x256x32_F32E5M2E5M2_SS_TNILNSO_7ScaleInE1ELSQ_1EEEEEENS4_6LayoutISC_NS5_IJNSA_ILi0EEESU_SU_EEEEENS5_IJNS4_10UnderscoreESX_SX_EEEEENS4_13SM90_TMA_LOADENS4_14ComposedLayoutINS4_7SwizzleILi1ELi4ELi3EEENS4_18smem_ptr_flag_bitsILi8EEENST_INS5_IJNSA_ILi8EEESH_EEENS5_IJSH_SB_EEEEEEEvNS4_8identityES10_S1A_vS1B_EENS_8epilogue10collective6detail29Sm90TmaWarpSpecializedAdapterINS1E_15DefaultEpilogueISJ_SK_SK_NS1D_6thread17LinearCombinationISJ_Li1EffLNS1I_9ScaleType4KindE0ELNS_15FloatRoundStyleE2ESJ_EENS1_15EpilogueDefaultEEEEEvvEEEEvNT_6ParamsE,@"STO_CUDA_ENTRY STV_DEFAULT"
_ZN7cutlass13device_kernelINS_4gemm6kernel13GemmUniversalIN4cute5tupleIJiiiiEEENS1_10collective13CollectiveMmaINS1_37MainloopSm90TmaGmmaWarpSpecializedFP8ILi22ENS5_IJNS4_1CILi1EEESB_SB_EEENS1_32KernelTmaWarpSpecializedPingpongEEENS5_IJNSA_ILi64EEENSA_ILi256EEENSA_ILi32EEEEEENS_12float_e5m2_tENS5_IJlSB_lEEESJ_SK_NS4_8TiledMMAINS4_8MMA_AtomIJNS4_4SM904GMMA31MMA_64x256x32_F32E5M2E5M2_SS_TNILNSO_7ScaleInE1ELSQ_1EEEEEENS4_6LayoutISC_NS5_IJNSA_ILi0EEESU_SU_EEEEENS5_IJNS4_10UnderscoreESX_SX_EEEEENS4_13SM90_TMA_LOADENS4_14ComposedLayoutINS4_7SwizzleILi1ELi4ELi3EEENS4_18smem_ptr_flag_bitsILi8EEENST_INS5_IJNSA_ILi8EEESH_EEENS5_IJSH_SB_EEEEEEEvNS4_8identityES10_S1A_vS1B_EENS_8epilogue10collective6detail29Sm90TmaWarpSpecializedAdapterINS1E_15DefaultEpilogueISJ_SK_SK_NS1D_6thread17LinearCombinationISJ_Li1EffLNS1I_9ScaleType4KindE0ELNS_15FloatRoundStyleE2ESJ_EENS1_15EpilogueDefaultEEEEEvvEEEEvNT_6ParamsE:
[----:B------:R-:W0:Y:S02]  /*0000*/  LDC R1, c[0x0][0x28] ;  /* 0x00000a00ff017b82 */ /* 0x000e240000000800 */
[----:B0-----:R-:W-:Y:S01]  /*0010*/  VIADD R1, R1, 0xfffffef0 ;  /* 0xfffffef001017836 */ /* 0x001fe20000000000 */
[----:B------:R-:W0:Y:S01]  /*0020*/  S2R R2, SR_TID.X ;  /* 0x0000000000027919 */ /* 0x000e220000002100 */
[----:B------:R-:W-:Y:S01]  /*0030*/  ELECT P0, URZ, PT ;  /* 0x00000000003f782f */ /* 0x000fe20003800000 */
[----:B------:R-:W-:Y:S01]  /*0040*/  BSSY B0, `(.L_x_0) ;  /* 0x0000014000007945 */ /* 0x000fe20003800000 */
[----:B0-----:R-:W-:-:S05]  /*0050*/  SHF.R.U32.HI R0, RZ, 0x5, R2 ;  /* 0x00000005ff007819 */ /* 0x001fca0000011602 */
[----:B------:R-:W0:Y:S02]  /*0060*/  SHFL.IDX PT, R3, R0, RZ, 0x1f ;  /* 0x00001fff00037589 */ /* 0x000e2400000e0000 */
[----:B0-----:R-:W-:Y:S02]  /*0070*/  R2UR UR6, R3 ;  /* 0x00000000030672ca */ /* 0x001fe400000e0000 */
[----:B------:R-:W-:-:S05]  /*0080*/  SHF.R.U32.HI R3, RZ, 0x7, R2 ;  /* 0x00000007ff037819 */ /* 0x000fca0000011602 */
[----:B------:R0:W1:Y:S06]  /*0090*/  SHFL.IDX PT, R4, R3, RZ, 0x1f ;  /* 0x00001fff03047589 */ /* 0x00006c00000e0000 */
[----:B------:R-:W-:Y:S02]  /*00a0*/  USHF.R.S32.HI UR4, URZ, 0x1f, UR6 ;  /* 0x0000001f3f047899 */ /* 0x000fe40008011406 */
[----:B------:R-:W-:Y:S02]  /*00b0*/  ISETP.NE.OR P0, PT, RZ, UR6, !P0 ;  /* 0x00000006ff007c0c */ /* 0x000fe4000c705670 */
[----:B------:R-:W-:-:S04]  /*00c0*/  ULEA.HI UR4, UR4, UR6, URZ, 0x2 ;  /* 0x0000000604047291 */ /* 0x000fc8000f8f103f */
[----:B------:R-:W-:-:S04]  /*00d0*/  ULOP3.LUT UR4, UR4, 0xfffffffc, URZ, 0xc0, !UPT ;  /* 0xfffffffc04047892 */ /* 0x000fc8000f8ec03f */
[----:B------:R-:W-:-:S03]  /*00e0*/  UIADD3 UR6, UR6, -UR4, URZ ;  /* 0x8000000406067290 */ /* 0x000fc6000fffe03f */
[----:B0-----:R-:W-:Y:S09]  /*00f0*/  @P0 BRA `(.L_x_1) ;  /* 0x0000000000200947 */ /* 0x001ff20003800000 */
[----:B------:R-:W-:Y:S02]  /*0100*/  ULDC.64 UR4, c[0x0][0x198] ;  /* 0x0000660000047ab9 */ /* 0x000fe40000000a00 */
[----:B------:R-:W-:Y:S02]  /*0110*/  UIADD3 UR8, UP0, UR4, 0xf0, URZ ;  /* 0x000000f004087890 */ /* 0x000fe4000ff1e03f */
[----:B------:R-:W-:Y:S02]  /*0120*/  UIADD3 UR4, UP1, UR4, 0x1f0, URZ ;  /* 0x000001f004047890 */ /* 0x000fe4000ff3e03f */
[----:B------:R-:W-:Y:S02]  /*0130*/  UIADD3.X UR9, URZ, UR5, URZ, UP0, !UPT ;  /* 0x000000053f097290 */ /* 0x000fe400087fe43f */
[----:B------:R-:W-:-:S07]  /*0140*/  UIADD3.X UR5, URZ, UR5, URZ, UP1, !UPT ;  /* 0x000000053f057290 */ /* 0x000fce0008ffe43f */
[----:B------:R0:W-:Y:S02]  /*0150*/  UTMACCTL.PF [UR8] ;  /* 0x00000000080079b9 */ /* 0x0001e40008040000 */
[----:B------:R0:W-:Y:S02]  /*0160*/  UTMACCTL.PF [UR4] ;  /* 0x00000000040079b9 */ /* 0x0001e40008040000 */
[----:B0-----:R-:W-:Y:S01]  /*0170*/  NOP ;  /* 0x0000000000007918 */ /* 0x001fe20000000000 */
.L_x_1:
[----:B------:R-:W-:Y:S05]  /*0180*/  BSYNC B0 ;  /* 0x0000000000007941 */ /* 0x000fea0003800000 */
.L_x_0:
[----:B------:R-:W0:Y:S01]  /*0190*/  SHFL.IDX PT, R5, R0, RZ, 0x1f ;  /* 0x00001fff00057589 */ /* 0x000e2200000e0000 */
[----:B-1----:R-:W-:Y:S01]  /*01a0*/  R2UR UR14, R4 ;  /* 0x00000000040e72ca */ /* 0x002fe200000e0000 */
[----:B------:R-:W-:-:S04]  /*01b0*/  UISETP.NE.AND UP0, UPT, UR6, 0x3, UPT ;  /* 0x000000030600788c */ /* 0x000fc8000bf05270 */
[----:B------:R-:W-:-:S08]  /*01c0*/  UISETP.EQ.OR UP0, UPT, UR6, URZ, !UP0 ;  /* 0x0000003f0600728c */ /* 0x000fd0000c702670 */
[----:B------:R-:W-:Y:S02]  /*01d0*/  UIADD3 UR12, UR14, -0x1, URZ ;  /* 0xffffffff0e0c7890 */ /* 0x000fe4000fffe03f */
[----:B------:R-:W-:Y:S02]  /*01e0*/  UISETP.EQ.AND UP0, UPT, UR14, URZ, UP0 ;  /* 0x0000003f0e00728c */ /* 0x000fe40008702270 */
[----:B------:R-:W-:Y:S02]  /*01f0*/  UISETP.GE.U32.AND UP1, UPT, UR12, 0x2, UPT ;  /* 0x000000020c00788c */ /* 0x000fe4000bf26070 */
[----:B------:R-:W-:Y:S01]  /*0200*/  USEL UR13, URZ, 0x1, !UP0 ;  /* 0x000000013f0d7887 */ /* 0x000fe2000c000000 */
[----:B0-----:R-:W-:-:S03]  /*0210*/  ISETP.NE.AND P0, PT, R5, RZ, PT ;  /* 0x000000ff0500720c */ /* 0x001fc60003f05270 */
[----:B------:R-:W-:-:S10]  /*0220*/  USEL UR13, UR13, 0x2, UP1 ;  /* 0x000000020d0d7887 */ /* 0x000fd40008800000 */
[----:B------:R-:W-:Y:S05]  /*0230*/  @P0 BRA `(.L_x_2) ;  /* 0x0000000000f40947 */ /* 0x000fea0003800000 */
[----:B------:R-:W-:Y:S01]  /*0240*/  ELECT P0, URZ, PT ;  /* 0x00000000003f782f */ /* 0x000fe20003800000 */
[----:B------:R-:W-:-:S12]  /*0250*/  BSSY B0, `(.L_x_2) ;  /* 0x000003b000007945 */ /* 0x000fd80003800000 */
[----:B------:R-:W-:Y:S05]  /*0260*/  @!P0 BRA `(.L_x_3) ;  /* 0x0000000000e48947 */ /* 0x000fea0003800000 */
[----:B------:R-:W0:Y:S01]  /*0270*/  S2UR UR7, SR_CgaCtaId ;  /* 0x00000000000779c3 */ /* 0x000e220000008800 */
[----:B------:R-:W-:Y:S01]  /*0280*/  UMOV UR4, 0x400 ;  /* 0x0000040000047882 */ /* 0x000fe20000000000 */
[----:B------:R-:W-:Y:S01]  /*0290*/  UMOV UR5, 0x1 ;  /* 0x0000000100057882 */ /* 0x000fe20000000000 */
[----:B------:R-:W-:Y:S02]  /*02a0*/  UMOV UR8, 0x80 ;  /* 0x0000008000087882 */ /* 0x000fe40000000000 */
[----:B------:R-:W-:-:S04]  /*02b0*/  UIADD3 UR8, -UR8, 0x100000, URZ ;  /* 0x0010000008087890 */ /* 0x000fc8000fffe13f */
[----:B------:R-:W-:Y:S02]  /*02c0*/  USHF.L.U32 UR9, UR8, 0xb, URZ ;  /* 0x0000000b08097899 */ /* 0x000fe4000800063f */
[----:B------:R-:W-:Y:S02]  /*02d0*/  USHF.L.U32 UR8, UR8, 0x1, URZ ;  /* 0x0000000108087899 */ /* 0x000fe4000800063f */
[----:B0-----:R-:W-:Y:S02]  /*02e0*/  ULEA UR7, UR7, UR4, 0x18 ;  /* 0x0000000407077291 */ /* 0x001fe4000f8ec03f */
[----:B------:R-:W-:-:S04]  /*02f0*/  UIADD3 UR4, -UR5, 0x100000, URZ ;  /* 0x0010000005047890 */ /* 0x000fc8000fffe13f */
[----:B------:R-:W-:Y:S02]  /*0300*/  USHF.L.U32 UR5, UR4, 0xb, URZ ;  /* 0x0000000b04057899 */ /* 0x000fe4000800063f */
[----:B------:R-:W-:Y:S01]  /*0310*/  USHF.L.U32 UR4, UR4, 0x1, URZ ;  /* 0x0000000104047899 */ /* 0x000fe2000800063f */
[----:B------:R-:W0:Y:S11]  /*0320*/  FENCE.VIEW.ASYNC.S ;  /* 0x00000000000073c6 */ /* 0x000e360000000000 */
[----:B0-----:R0:W1:Y:S01]  /*0330*/  SYNCS.EXCH.64 URZ, [UR7], UR4 ;  /* 0x00000004073f75b2 */ /* 0x0010620008000100 */
[----:B------:R0:W2:Y:S01]  /*0340*/  SYNCS.EXCH.64 URZ, [UR7+0xb0], UR8 ;  /* 0x0000b008073f75b2 */ /* 0x0000a20008000100 */
[----:B------:R0:W3:Y:S01]  /*0350*/  SYNCS.EXCH.64 URZ, [UR7+0x8], UR4 ;  /* 0x00000804073f75b2 */ /* 0x0000e20008000100 */
[----:B------:R0:W4:Y:S01]  /*0360*/  SYNCS.EXCH.64 URZ, [UR7+0xb8], UR8 ;  /* 0x0000b808073f75b2 */ /* 0x0001220008000100 */
[----:B------:R0:W0:Y:S01]  /*0370*/  SYNCS.EXCH.64 URZ, [UR7+0x10], UR4 ;  /* 0x00001004073f75b2 */ /* 0x0000220008000100 */
        /* <DEDUP_REMOVED lines=39> */
[----:B-1234-:R-:W-:Y:S01]  /*05f0*/  NOP ;  /* 0x0000000000007918 */ /* 0x01efe20000000000 */
.L_x_3:
[----:B0-----:R-:W-:Y:S05]  /*0600*/  BSYNC B0 ;  /* 0x0000000000007941 */ /* 0x001fea0003800000 */
.L_x_2:
[----:B------:R-:W0:Y:S01]  /*0610*/  SHFL.IDX PT, R5, R0, RZ, 0x1f ;  /* 0x00001fff00057589 */ /* 0x000e2200000e0000 */
[----:B------:R-:W-:Y:S01]  /*0620*/  ELECT P0, URZ, PT ;  /* 0x00000000003f782f */ /* 0x000fe20003800000 */
[----:B------:R-:W-:Y:S01]  /*0630*/  NOP ;  /* 0x0000000000007918 */ /* 0x000fe20000000000 */
[----:B------:R-:W-:Y:S01]  /*0640*/  ELECT P1, URZ, PT ;  /* 0x00000000003f782f */ /* 0x000fe20003820000 */
[----:B------:R-:W1:Y:S01]  /*0650*/  SHFL.IDX PT, R4, R0, RZ, 0x1f ;  /* 0x00001fff00047589 */ /* 0x000e6200000e0000 */
[----:B------:R-:W-:Y:S01]  /*0660*/  UMOV UR4, 0x20 ;  /* 0x0000002000047882 */ /* 0x000fe20000000000 */
[----:B------:R-:W-:Y:S01]  /*0670*/  UMOV UR9, 0x80 ;  /* 0x0000008000097882 */ /* 0x000fe20000000000 */
[----:B------:R-:W-:Y:S01]  /*0680*/  NOP ;  /* 0x0000000000007918 */ /* 0x000fe20000000000 */
[----:B------:R2:W3:Y:S01]  /*0690*/  SHFL.IDX PT, R0, R3, RZ, 0x1f ;  /* 0x00001fff03007589 */ /* 0x0004e200000e0000 */
[----:B------:R-:W-:Y:S01]  /*06a0*/  ULDC.64 UR22, c[0x0][0x208] ;  /* 0x0000820000167ab9 */ /* 0x000fe20000000a00 */
[----:B--2---:R-:W-:-:S04]  /*06b0*/  SHF.R.S32.HI R3, RZ, 0x1f, R2 ;  /* 0x0000001fff037819 */ /* 0x004fc80000011402 */
[----:B------:R-:W-:Y:S02]  /*06c0*/  LEA.HI R3, R3, R2, RZ, 0x7 ;  /* 0x0000000203037211 */ /* 0x000fe400078f38ff */
[----:B0-----:R-:W-:Y:S02]  /*06d0*/  ISETP.NE.OR P0, PT, R5, RZ, !P0 ;  /* 0x000000ff0500720c */ /* 0x001fe40004705670 */
[----:B------:R-:W-:Y:S02]  /*06e0*/  LOP3.LUT R3, R3, 0xffffff80, RZ, 0xc0, !PT ;  /* 0xffffff8003037812 */ /* 0x000fe400078ec0ff */
[----:B-1----:R-:W-:-:S03]  /*06f0*/  ISETP.NE.OR P1, PT, R4, RZ, !P1 ;  /* 0x000000ff0400720c */ /* 0x002fc60004f25670 */
[----:B------:R-:W-:Y:S01]  /*0700*/  IMAD.IADD R3, R2, 0x1, -R3 ;  /* 0x0000000102037824 */ /* 0x000fe200078e0a03 */
[----:B---3--:R-:W-:-:S05]  /*0710*/  R2UR UR17, R0 ;  /* 0x00000000001172ca */ /* 0x008fca00000e0000 */
[----:B------:R-:W-:-:S04]  /*0720*/  VOTEU.ALL UP0, P0 ;  /* 0x00000000003f7886 */ /* 0x000fc80000000000 */
[----:B------:R-:W-:Y:S01]  /*0730*/  VOTEU.ALL UP1, P1 ;  /* 0x00000000003f7886 */ /* 0x000fe20000820000 */
[----:B------:R-:W0:Y:S01]  /*0740*/  @!UP0 S2UR UR8, SR_CgaCtaId ;  /* 0x00000000000889c3 */ /* 0x000e220000008800 */
[----:B------:R-:W-:Y:S01]  /*0750*/  @!UP0 UMOV UR7, 0x400 ;  /* 0x0000040000078882 */ /* 0x000fe20000000000 */
[----:B------:R-:W-:-:S04]  /*0760*/  @!UP0 UIADD3 UR4, -UR4, 0x100000, URZ ;  /* 0x0010000004048890 */ /* 0x000fc8000fffe13f */
[----:B------:R-:W-:Y:S02]  /*0770*/  @!UP0 USHF.L.U32 UR5, UR4, 0xb, URZ ;  /* 0x0000000b04058899 */ /* 0x000fe4000800063f */
[----:B------:R-:W-:Y:S01]  /*0780*/  @!UP0 USHF.L.U32 UR4, UR4, 0x1, URZ ;  /* 0x0000000104048899 */ /* 0x000fe2000800063f */
[----:B------:R-:W-:Y:S01]  /*0790*/  @!UP1 UMOV UR10, 0x400 ;  /* 0x00000400000a9882 */ /* 0x000fe20000000000 */
[----:B------:R-:W-:Y:S01]  /*07a0*/  VOTEU.ALL UP2, P1 ;  /* 0x00000000003f7886 */ /* 0x000fe20000840000 */
[----:B------:R-:W-:Y:S01]  /*07b0*/  VOTEU.ALL UP3, P1 ;  /* 0x00000000003f7886 */ /* 0x000fe20000860000 */
[----:B------:R-:W-:Y:S01]  /*07c0*/  VOTEU.ALL UP4, P1 ;  /* 0x00000000003f7886 */ /* 0x000fe20000880000 */
[----:B------:R-:W1:Y:S01]  /*07d0*/  @!UP1 S2UR UR11, SR_CgaCtaId ;  /* 0x00000000000b99c3 */ /* 0x000e620000008800 */
[----:B------:R-:W-:Y:S01]  /*07e0*/  VOTEU.ALL UP5, P1 ;  /* 0x00000000003f7886 */ /* 0x000fe200008a0000 */
[----:B------:R-:W-:Y:S01]  /*07f0*/  ISETP.NE.AND P1, PT, RZ, UR14, PT ;  /* 0x0000000eff007c0c */ /* 0x000fe2000bf25270 */
[----:B0-----:R-:W-:-:S02]  /*0800*/  @!UP0 ULEA UR7, UR8, UR7, 0x18 ;  /* 0x0000000708078291 */ /* 0x001fc4000f8ec03f */
[----:B------:R-:W-:-:S04]  /*0810*/  @!UP1 UIADD3 UR8, -UR9, 0x100000, URZ ;  /* 0x0010000009089890 */ /* 0x000fc8000fffe13f */
[----:B------:R-:W-:Y:S02]  /*0820*/  @!UP1 USHF.L.U32 UR9, UR8, 0xb, URZ ;  /* 0x0000000b08099899 */ /* 0x000fe4000800063f */
[----:B------:R-:W-:Y:S01]  /*0830*/  @!UP1 USHF.L.U32 UR8, UR8, 0x1, URZ ;  /* 0x0000000108089899 */ /* 0x000fe2000800063f */
[----:B------:R-:W-:Y:S01]  /*0840*/  VOTEU.ALL UP0, P0 ;  /* 0x00000000003f7886 */ /* 0x000fe20000000000 */
[----:B-1----:R-:W-:Y:S01]  /*0850*/  @!UP1 ULEA UR10, UR11, UR10, 0x18 ;  /* 0x0000000a0b0a9291 */ /* 0x002fe2000f8ec03f */
[----:B------:R-:W-:Y:S01]  /*0860*/  VOTEU.ALL UP1, P0 ;  /* 0x00000000003f7886 */ /* 0x000fe20000020000 */
[----:B------:R-:W0:Y:S02]  /*0870*/  FENCE.VIEW.ASYNC.S ;  /* 0x00000000000073c6 */ /* 0x000e240000000000 */
[----:B0-----:R-:W0:Y:S02]  /*0880*/  @!UP0 SYNCS.EXCH.64 URZ, [UR7+0x190], UR4 ;  /* 0x00019004073f85b2 */ /* 0x001e240008000100 */
[----:B------:R1:W0:Y:S01]  /*0890*/  @!UP1 SYNCS.EXCH.64 URZ, [UR7+0x198], UR4 ;  /* 0x00019804073f95b2 */ /* 0x0002220008000100 */
[----:B------:R-:W-:Y:S01]  /*08a0*/  NOP ;  /* 0x0000000000007918 */ /* 0x000fe20000000000 */
[----:B-1----:R-:W-:-:S02]  /*08b0*/  ULDC.64 UR4, c[0x0][0x598] ;  /* 0x0001660000047ab9 */ /* 0x002fc40000000a00 */
[----:B------:R-:W-:Y:S02]  /*08c0*/  ISETP.NE.U32.AND P0, PT, RZ, UR4, PT ;  /* 0x00000004ff007c0c */ /* 0x000fe4000bf05070 */
[----:B------:R1:W0:Y:S02]  /*08d0*/  @!UP2 SYNCS.EXCH.64 URZ, [UR10+0x170], UR8 ;  /* 0x000170080a3fa5b2 */ /* 0x0002240008000100 */
[----:B------:R-:W-:Y:S01]  /*08e0*/  ISETP.NE.AND.EX P0, PT, RZ, UR5, PT, P0 ;  /* 0x00000005ff007c0c */ /* 0x000fe2000bf05300 */
[----:B------:R1:W0:Y:S01]  /*08f0*/  @!UP3 SYNCS.EXCH.64 URZ, [UR10+0x178], UR8 ;  /* 0x000178080a3fb5b2 */ /* 0x0002220008000100 */
[----:B------:R1:W0:Y:S01]  /*0900*/  @!UP4 SYNCS.EXCH.64 URZ, [UR10+0x180], UR8 ;  /* 0x000180080a3fc5b2 */ /* 0x0002220008000100 */
[----:B------:R1:W0:Y:S01]  /*0910*/  @!UP5 SYNCS.EXCH.64 URZ, [UR10+0x188], UR8 ;  /* 0x000188080a3fd5b2 */ /* 0x0002220008000100 */
[----:B------:R-:W-:Y:S01]  /*0920*/  NOP ;  /* 0x0000000000007918 */ /* 0x000fe20000000000 */
[----:B0-----:R-:W-:Y:S08]  /*0930*/  BAR.SYNC.DEFER_BLOCKING 0x0 ;  /* 0x0000000000007b1d */ /* 0x001ff00000010000 */
[----:B-1----:R-:W-:Y:S05]  /*0940*/  @!P0 BRA `(.L_x_4) ;  /* 0x0000000000208947 */ /* 0x002fea0003800000 */
[----:B------:R-:W0:Y:S02]  /*0950*/  LDC.64 R4, c[0x0][0x598] ;  /* 0x00016600ff047b82 */ /* 0x000e240000000a00 */
[----:B0-----:R-:W2:Y:S02]  /*0960*/  LDG.E.64 R4, desc[UR22][R4.64] ;  /* 0x0000001604047981 */ /* 0x001ea4000c1e1b00 */
[----:B--2---:R-:W-:-:S04]  /*0970*/  ISETP.NE.U32.AND P0, PT, R4, RZ, PT ;  /* 0x000000ff0400720c */ /* 0x004fc80003f05070 */
[----:B------:R-:W-:-:S13]  /*0980*/  ISETP.NE.AND.EX P0, PT, R5, RZ, PT, P0 ;  /* 0x000000ff0500720c */ /* 0x000fda0003f05300 */
[----:B------:R-:W-:Y:S05]  /*0990*/  @!P0 BRA `(.L_x_4) ;  /* 0x00000000000c8947 */ /* 0x000fea0003800000 */
[----:B------:R-:W2:Y:S02]  /*09a0*/  LD.E R4, desc[UR22][R4.64] ;  /* 0x0000001604047980 */ /* 0x000ea4000c101900 */
[----:B--2---:R-:W-:Y:S01]  /*09b0*/  R2UR UR25, R4 ;  /* 0x00000000041972ca */ /* 0x004fe200000e0000 */
[----:B------:R-:W-:-:S14]  /*09c0*/  BRA `(.L_x_5) ;  /* 0x0000000000247947 */ /* 0x000fdc0003800000 */
.L_x_4:
[----:B------:R-:W-:Y:S02]  /*09d0*/  ULDC.64 UR4, c[0x0][0x588] ;  /* 0x0001620000047ab9 */ /* 0x000fe40000000a00 */
[----:B------:R-:W-:-:S04]  /*09e0*/  ISETP.NE.U32.AND P0, PT, RZ, UR4, PT ;  /* 0x00000004ff007c0c */ /* 0x000fc8000bf05070 */
[----:B------:R-:W-:-:S13]  /*09f0*/  ISETP.NE.AND.EX P0, PT, RZ, UR5, PT, P0 ;  /* 0x00000005ff007c0c */ /* 0x000fda000bf05300 */
[----:B------:R-:W-:Y:S05]  /*0a00*/  @!P0 BRA `(.L_x_6) ;  /* 0x0000000000108947 */ /* 0x000fea0003800000 */
[----:B------:R-:W0:Y:S02]  /*0a10*/  LDC.64 R4, c[0x0][0x588] ;  /* 0x00016200ff047b82 */ /* 0x000e240000000a00 */
[----:B0-----:R-:W2:Y:S02]  /*0a20*/  LDG.E R4, desc[UR22][R4.64] ;  /* 0x0000001604047981 */ /* 0x001ea4000c1e1900 */
[----:B--2---:R-:W-:Y:S01]  /*0a30*/  R2UR UR25, R4 ;  /* 0x00000000041972ca */ /* 0x004fe200000e0000 */
[----:B------:R-:W-:-:S14]  /*0a40*/  BRA `(.L_x_5) ;  /* 0x0000000000047947 */ /* 0x000fdc0003800000 */
.L_x_6:
[----:B------:R-:W-:-:S05]  /*0a50*/  ULDC UR25, c[0x0][0x580] ;  /* 0x0001600000197ab9 */ /* 0x000fca0000000800 */
.L_x_5:
[----:B------:R-:W-:Y:S02]  /*0a60*/  ULDC.64 UR4, c[0x0][0x5a0] ;  /* 0x0001680000047ab9 */ /* 0x000fe40000000a00 */
[----:B------:R-:W-:-:S04]  /*0a70*/  ISETP.NE.U32.AND P0, PT, RZ, UR4, PT ;  /* 0x00000004ff007c0c */ /* 0x000fc8000bf05070 */
[----:B------:R-:W-:-:S13]  /*0a80*/  ISETP.NE.AND.EX P0, PT, RZ, UR5, PT, P0 ;  /* 0x00000005ff007c0c */ /* 0x000fda000bf05300 */
[----:B------:R-:W-:Y:S05]  /*0a90*/  @!P0 BRA `(.L_x_7) ;  /* 0x0000000000208947 */ /* 0x000fea0003800000 */
        /* <DEDUP_REMOVED lines=8> */
.L_x_7:
        /* <DEDUP_REMOVED lines=8> */
.L_x_9:
[----:B------:R-:W-:-:S05]  /*0ba0*/  ULDC UR26, c[0x0][0x584] ;  /* 0x00016100001a7ab9 */ /* 0x000fca0000000800 */
.L_x_8:
[----:B------:R-:W0:Y:S01]  /*0bb0*/  LDC R0, c[0x0][0x65c] ;  /* 0x00019700ff007b82 */ /* 0x000e220000000800 */
[----:B------:R-:W1:Y:S01]  /*0bc0*/  S2R R12, SR_CTAID.Y ;  /* 0x00000000000c7919 */ /* 0x000e620000002600 */
[----:B------:R-:W-:Y:S01]  /*0bd0*/  IMAD.MOV.U32 R5, RZ, RZ, RZ ;  /* 0x000000ffff057224 */ /* 0x000fe200078e00ff */
[----:B------:R-:W-:Y:S01]  /*0be0*/  UISETP.NE.AND UP0, UPT, UR14, 0x2, UPT ;  /* 0x000000020e00788c */ /* 0x000fe2000bf05270 */
[----:B------:R-:W2:Y:S01]  /*0bf0*/  S2R R4, SR_CTAID.X ;  /* 0x0000000000047919 */ /* 0x000ea20000002500 */
[----:B------:R-:W-:Y:S01]  /*0c00*/  ULDC UR7, c[0x0][0x28c] ;  /* 0x0000a30000077ab9 */ /* 0x000fe20000000800 */
[----:B------:R-:W-:Y:S01]  /*0c10*/  UMOV UR5, URZ ;  /* 0x0000003f00057c82 */ /* 0x000fe20008000000 */
[----:B------:R-:W-:Y:S02]  /*0c20*/  UIADD3 UR7, UR7, 0x1f, URZ ;  /* 0x0000001f07077890 */ /* 0x000fe4000fffe03f */
[----:B------:R-:W-:Y:S01]  /*0c30*/  PLOP3.LUT P0, PT, PT, PT, UP0, 0x80, 0x0 ;  /* 0x000000000000781c */ /* 0x000fe20003f0f008 */
[----:B------:R-:W-:Y:S01]  /*0c40*/  UMOV UR4, URZ ;  /* 0x0000003f00047c82 */ /* 0x000fe20008000000 */
[----:B------:R-:W-:Y:S01]  /*0c50*/  ULDC.64 UR18, c[0x0][0x650] ;  /* 0x0001940000127ab9 */ /* 0x000fe20000000a00 */
[----:B------:R-:W-:-:S04]  /*0c60*/  USHF.R.S32.HI UR10, URZ, 0x1f, UR7 ;  /* 0x0000001f3f0a7899 */ /* 0x000fc80008011407 */
[----:B------:R-:W-:-:S04]  /*0c70*/  ULEA.HI UR10, UR10, UR7, URZ, 0x5 ;  /* 0x000000070a0a7291 */ /* 0x000fc8000f8f283f */
[----:B------:R-:W-:Y:S01]  /*0c80*/  USHF.R.S32.HI UR14, URZ, 0x5, UR10 ;  /* 0x000000053f0e7899 */ /* 0x000fe2000801140a */
[----:B0-----:R-:W-:-:S13]  /*0c90*/  ISETP.NE.AND P2, PT, R0, 0x1, PT ;  /* 0x000000010000780c */ /* 0x001fda0003f45270 */
[----:B------:R-:W2:Y:S01]  /*0ca0*/  @P2 LDC R9, c[0x0][0x10] ;  /* 0x00000400ff092b82 */ /* 0x000ea20000000800 */
[----:B-1----:R-:W-:Y:S02]  /*0cb0*/  @P2 IMAD.MOV.U32 R6, RZ, RZ, R12 ;  /* 0x000000ffff062224 */ /* 0x002fe400078e000c */
[----:B------:R-:W-:-:S05]  /*0cc0*/  @P2 IMAD.MOV.U32 R7, RZ, RZ, RZ ;  /* 0x000000ffff072224 */ /* 0x000fca00078e00ff */
[----:B------:R-:W0:Y:S01]  /*0cd0*/  @!P2 LDC R11, c[0x0][0xc] ;  /* 0x00000300ff0bab82 */ /* 0x000e220000000800 */
[----:B------:R-:W-:Y:S01]  /*0ce0*/  ULDC UR8, c[0x0][0xc] ;  /* 0x0000030000087ab9 */ /* 0x000fe20000000800 */
[----:B------:R-:W-:Y:S01]  /*0cf0*/  ULDC UR9, c[0x0][0x10] ;  /* 0x0000040000097ab9 */ /* 0x000fe20000000800 */
[----:B------:R-:W-:Y:S01]  /*0d00*/  ULDC UR7, c[0x0][0x14] ;  /* 0x0000050000077ab9 */ /* 0x000fe20000000800 */
[----:B------:R-:W-:-:S04]  /*0d10*/  UIMAD.WIDE.U32 UR8, UR8, UR9, URZ ;  /* 0x00000009080872a5 */ /* 0x000fc8000f8e003f */
[----:B------:R-:W-:Y:S02]  /*0d20*/  UIMAD.WIDE.U32 UR20, UR8, UR7, URZ ;  /* 0x00000007081472a5 */ /* 0x000fe4000f8e003f */
[----:B------:R-:W-:-:S04]  /*0d30*/  UIMAD UR15, UR9, UR7, URZ ;  /* 0x00000007090f72a4 */ /* 0x000fc8000f8e023f */
[----:B------:R-:W-:Y:S01]  /*0d40*/  UIADD3 UR15, UR21, UR15, URZ ;  /* 0x0000000f150f7290 */ /* 0x000fe2000fffe03f */
[----:B--2---:R-:W-:-:S04]  /*0d50*/  @P2 IMAD.WIDE.U32 R8, R4, R9, R6 ;  /* 0x0000000904082225 */ /* 0x004fc800078e0006 */
[----:B------:R-:W-:Y:S02]  /*0d60*/  @P2 IMAD.MOV.U32 R13, RZ, RZ, R8 ;  /* 0x000000ffff0d2224 */ /* 0x000fe400078e0008 */
[----:B0-----:R-:W-:-:S04]  /*0d70*/  @!P2 IMAD.WIDE.U32 R6, R11, R12, R4 ;  /* 0x0000000c0b06a225 */ /* 0x001fc800078e0004 */
[----:B------:R-:W-:Y:S02]  /*0d80*/  @P2 IMAD.MOV.U32 R11, RZ, RZ, RZ ;  /* 0x000000ffff0b2224 */ /* 0x000fe400078e00ff */
[----:B------:R-:W-:Y:S02]  /*0d90*/  @!P2 IMAD.MOV.U32 R13, RZ, RZ, R6 ;  /* 0x000000ffff0da224 */ /* 0x000fe400078e0006 */
[----:B------:R-:W-:Y:S02]  /*0da0*/  @P2 IMAD.IADD R10, R9, 0x1, R11 ;  /* 0x00000001090a2824 */ /* 0x000fe400078e020b */
[----:B------:R-:W-:Y:S01]  /*0db0*/  @!P2 IMAD.MOV.U32 R10, RZ, RZ, R7 ;  /* 0x000000ffff0aa224 */ /* 0x000fe200078e0007 */
[----:B------:R0:W-:Y:S01]  /*0dc0*/  STL [R1+0x80], R13 ;  /* 0x0000800d01007387 */ /* 0x0001e20000100800 */
[----:B------:R-:W-:Y:S02]  /*0dd0*/  IMAD.MOV.U32 R18, RZ, RZ, R13 ;  /* 0x000000ffff127224 */ /* 0x000fe400078e000d */
[----:B------:R-:W-:Y:S01]  /*0de0*/  IMAD.MOV.U32 R19, RZ, RZ, R10 ;  /* 0x000000ffff137224 */ /* 0x000fe200078e000a */
[----:B------:R0:W-:Y:S01]  /*0df0*/  STL [R1+0x7c], R10 ;  /* 0x00007c0a01007387 */ /* 0x0001e20000100800 */
[----:B------:R-:W-:Y:S05]  /*0e00*/  @P0 BRA `(.L_x_10) ;  /* 0x0000000000280947 */ /* 0x000fea0003800000 */
[----:B------:R-:W-:Y:S01]  /*0e10*/  IADD3 R18, P0, R18, UR20, RZ ;  /* 0x0000001412127c10 */ /* 0x000fe2000ff1e0ff */
[----:B------:R-:W-:Y:S02]  /*0e20*/  UISETP.GE.U32.AND UP0, UPT, UR14, 0x16, UPT ;  /* 0x000000160e00788c */ /* 0x000fe4000bf06070 */
[----:B------:R-:W-:Y:S01]  /*0e30*/  UIMAD.WIDE.U32 UR4, UR14, -0x45d1745d, URZ ;  /* 0xba2e8ba30e0478a5 */ /* 0x000fe2000f8e003f */
[----:B------:R-:W-:Y:S01]  /*0e40*/  IADD3.X R19, R19, UR15, RZ, P0, !PT ;  /* 0x0000000f13137c10 */ /* 0x000fe200087fe4ff */
[----:B------:R1:W-:Y:S02]  /*0e50*/  STL [R1+0x80], R18 ;  /* 0x0000801201007387 */ /* 0x0003e40000100800 */
[----:B------:R-:W-:Y:S02]  /*0e60*/  USHF.R.U32.HI UR5, URZ, 0x4, UR5 ;  /* 0x000000043f057899 */ /* 0x000fe40008011605 */
[----:B------:R1:W-:Y:S01]  /*0e70*/  STL [R1+0x7c], R19 ;  /* 0x00007c1301007387 */ /* 0x0003e20000100800 */
[----:B------:R-:W-:-:S02]  /*0e80*/  UMOV UR4, URZ ;  /* 0x0000003f00047c82 */ /* 0x000fc40008000000 */
[----:B------:R-:W-:Y:S02]  /*0e90*/  @UP0 ULOP3.LUT UR4, UR5, 0x1, URZ, 0xc0, !UPT ;  /* 0x0000000105040892 */ /* 0x000fe4000f8ec03f */
[----:B------:R-:W-:-:S12]  /*0ea0*/  UIMAD UR5, UR5, -0x16, UR14 ;  /* 0xffffffea050578a4 */ /* 0x000fd8000f8e020e */
.L_x_10:
[----:B------:R-:W-:Y:S01]  /*0eb0*/  IMAD.MOV.U32 R8, RZ, RZ, -0x1 ;  /* 0xffffffffff087424 */ /* 0x000fe200078e00ff */
[----:B------:R-:W-:Y:S01]  /*0ec0*/  ISETP.GE.U32.AND P0, PT, R18, UR18, PT ;  /* 0x0000001212007c0c */ /* 0x000fe2000bf06070 */
[----:B------:R-:W-:Y:S01]  /*0ed0*/  IMAD.MOV.U32 R6, RZ, RZ, -0x1 ;  /* 0xffffffffff067424 */ /* 0x000fe200078e00ff */
[----:B------:R-:W-:Y:S01]  /*0ee0*/  PRMT R0, RZ, 0x7610, R0 ;  /* 0x00007610ff007816 */ /* 0x000fe20000000000 */
[----:B------:R-:W-:Y:S01]  /*0ef0*/  IMAD.MOV.U32 R7, RZ, RZ, -0x1 ;  /* 0xffffffffff077424 */ /* 0x000fe200078e00ff */
[----:B------:R2:W-:Y:S01]  /*0f00*/  STL [R1+0x84], R8 ;  /* 0x0000840801007387 */ /* 0x0005e20000100800 */
[----:B------:R-:W-:-:S03]  /*0f10*/  ISETP.GE.U32.AND.EX P0, PT, R19, UR19, PT, P0 ;  /* 0x0000001313007c0c */ /* 0x000fc6000bf06100 */
[----:B------:R2:W-:Y:S04]  /*0f20*/  STL [R1+0x78], R6 ;  /* 0x0000780601007387 */ /* 0x0005e80000100800 */
[----:B------:R2:W-:Y:S06]  /*0f30*/  STL [R1+0x88], R7 ;  /* 0x0000880701007387 */ /* 0x0005ec0000100800 */
[----:B------:R-:W-:Y:S05]  /*0f40*/  @P0 BRA `(.L_x_11) ;  /* 0x0000000400680947 */ /* 0x000fea0003800000 */
[----:B------:R-:W3:Y:S01]  /*0f50*/  LDC.64 R14, c[0x0][0x628] ;  /* 0x00018a00ff0e7b82 */ /* 0x000ee20000000a00 */
[----:B--2---:R-:W-:Y:S02]  /*0f60*/  IMAD.MOV.U32 R6, RZ, RZ, R18 ;  /* 0x000000ffff067224 */ /* 0x004fe400078e0012 */
[----:B------:R-:W-:-:S05]  /*0f70*/  IMAD.MOV.U32 R7, RZ, RZ, R19 ;  /* 0x000000ffff077224 */ /* 0x000fca00078e0013 */
[----:B------:R-:W2:Y:S08]  /*0f80*/  LDC R0, c[0x0][0x630] ;  /* 0x00018c00ff007b82 */ /* 0x000eb00000000800 */
[----:B------:R-:W4:Y:S01]  /*0f90*/  LDC.64 R16, c[0x0][0x620] ;  /* 0x00018800ff107b82 */ /* 0x000f220000000a00 */
[----:B---3--:R-:W-:-:S04]  /*0fa0*/  ISETP.NE.U32.AND P0, PT, R14, RZ, PT ;  /* 0x000000ff0e00720c */ /* 0x008fc80003f05070 */
[----:B------:R-:W-:-:S13]  /*0fb0*/  ISETP.NE.AND.EX P0, PT, R15, RZ, PT, P0 ;  /* 0x000000ff0f00720c */ /* 0x000fda0003f05300 */
[----:B--2-4-:R-:W-:Y:S05]  /*0fc0*/  @!P0 BRA `(.L_x_12) ;  /* 0x0000000000288947 */ /* 0x014fea0003800000 */
[----:B------:R-:W2:Y:S02]  /*0fd0*/  LDC R11, c[0x0][0x634] ;  /* 0x00018d00ff0b7b82 */ /* 0x000ea40000000800 */
[----:B--2---:R-:W-:-:S05]  /*0fe0*/  IADD3 R11, P0, R18, R11, RZ ;  /* 0x0000000b120b7210 */ /* 0x004fca0007f1e0ff */
[----:B0-----:R-:W-:-:S04]  /*0ff0*/  IMAD.X R13, RZ, RZ, R19, P0 ;  /* 0x000000ffff0d7224 */ /* 0x001fc800000e0613 */
[----:B------:R-:W-:-:S04]  /*1000*/  IMAD.WIDE.U32 R6, R13, R14, RZ ;  /* 0x0000000e0d067225 */ /* 0x000fc800078e00ff */
[----:B------:R-:W-:-:S04]  /*1010*/  IMAD.WIDE.U32 R8, P0, R11, R15, R6 ;  /* 0x0000000f0b087225 */ /* 0x000fc80007800006 */
[----:B------:R-:W-:-:S04]  /*1020*/  IMAD.WIDE.U32 R6, R11, R14, RZ ;  /* 0x0000000e0b067225 */ /* 0x000fc800078e00ff */
[----:B------:R-:W-:Y:S01]  /*1030*/  IMAD.X R11, RZ, RZ, RZ, P0 ;  /* 0x000000ffff0b7224 */ /* 0x000fe200000e06ff */
[----:B------:R-:W-:Y:S01]  /*1040*/  IADD3 RZ, P0, R7, R8, RZ ;  /* 0x0000000807ff7210 */ /* 0x000fe20007f1e0ff */
[----:B------:R-:W-:-:S04]  /*1050*/  IMAD.MOV.U32 R10, RZ, RZ, R9 ;  /* 0x000000ffff0a7224 */ /* 0x000fc800078e0009 */
[----:B------:R-:W-:-:S08]  /*1060*/  IMAD.WIDE.U32.X R6, R13, R15, R10, P0 ;  /* 0x0000000f0d067225 */ /* 0x000fd000000e040a */
.L_x_12:
[-CC-:B------:R-:W-:Y:S01]  /*1070*/  SHF.R.U64 R25, R6, R0.reuse, R7.reuse ;  /* 0x0000000006197219 */ /* 0x180fe20000001207 */
[----:B0-----:R-:W0:Y:S01]  /*1080*/  LDC R10, c[0x0][0x618] ;  /* 0x00018600ff0a7b82 */ /* 0x001e220000000800 */
[----:B------:R-:W-:Y:S01]  /*1090*/  SHF.R.U32.HI R5, RZ, R0, R7 ;  /* 0x00000000ff057219 */ /* 0x000fe20000011607 */
[----:B------:R-:W-:Y:S01]  /*10a0*/  IMAD.MOV.U32 R6, RZ, RZ, R18 ;  /* 0x000000ffff067224 */ /* 0x000fe200078e0012 */
[----:B------:R-:W-:Y:S01]  /*10b0*/  IADD3 R9, P0, RZ, -R25, RZ ;  /* 0x80000019ff097210 */ /* 0x000fe20007f1e0ff */
[----:B------:R-:W-:Y:S01]  /*10c0*/  IMAD.MOV.U32 R7, RZ, RZ, R19 ;  /* 0x000000ffff077224 */ /* 0x000fe200078e0013 */
[----:B------:R-:W-:Y:S01]  /*10d0*/  I2FP.F32.U32 R0, R4 ;  /* 0x0000000400007245 */ /* 0x000fe20000201000 */
[----:B------:R-:W-:Y:S02]  /*10e0*/  ULDC UR7, c[0x0][0x150] ;  /* 0x0000540000077ab9 */ /* 0x000fe40000000800 */
[----:B------:R-:W2:Y:S01]  /*10f0*/  LDC.64 R22, c[0x0][0x640] ;  /* 0x00019000ff167b82 */ /* 0x000ea20000000a00 */
[----:B------:R-:W-:-:S02]  /*1100*/  IMAD.X R11, RZ, RZ, ~R5, P0 ;  /* 0x000000ffff0b7224 */ /* 0x000fc400000e0e05 */
[----:B------:R-:W-:Y:S01]  /*1110*/  FMUL R0, R0, UR7 ;  /* 0x0000000700007c20 */ /* 0x000fe20008400000 */
[----:B------:R-:W-:Y:S01]  /*1120*/  IMAD.WIDE.U32 R6, R9, R16, R6 ;  /* 0x0000001009067225 */ /* 0x000fe200078e0006 */
[----:B------:R-:W-:-:S03]  /*1130*/  ULDC UR7, c[0x0][0x154] ;  /* 0x0000550000077ab9 */ /* 0x000fc60000000800 */
[----:B------:R-:W-:Y:S01]  /*1140*/  IMAD R8, R11, R16, RZ ;  /* 0x000000100b087224 */ /* 0x000fe200078e02ff */
[----:B------:R-:W3:Y:S01]  /*1150*/  LDC R5, c[0x0][0x144] ;  /* 0x00005100ff057b82 */ /* 0x000ee20000000800 */
[----:B------:R-:W4:Y:S02]  /*1160*/  F2I.U32.TRUNC.NTZ R0, R0 ;  /* 0x0000000000007305 */ /* 0x000f24000020f000 */
[----:B------:R-:W-:-:S04]  /*1170*/  IMAD R9, R9, R17, R8 ;  /* 0x0000001109097224 */ /* 0x000fc800078e0208 */
[----:B------:R-:W-:Y:S01]  /*1180*/  IMAD.IADD R7, R7, 0x1, R9 ;  /* 0x0000000107077824 */ /* 0x000fe200078e0209 */
[----:B------:R-:W5:Y:S01]  /*1190*/  LDC R16, c[0x0][0x608] ;  /* 0x00018200ff107b82 */ /* 0x000f620000000800 */
[----:B------:R-:W-:-:S03]  /*11a0*/  IMAD.MOV.U32 R9, RZ, RZ, -0x1 ;  /* 0xffffffffff097424 */ /* 0x000fc600078e00ff */
[--C-:B0-----:R-:W-:Y:S02]  /*11b0*/  SHF.R.U64 R14, R6, R10, R7.reuse ;  /* 0x0000000a060e7219 */ /* 0x101fe40000001207 */
[----:B------:R-:W-:Y:S02]  /*11c0*/  I2FP.F32.U32 R6, R12 ;  /* 0x0000000c00067245 */ /* 0x000fe40000201000 */
[----:B------:R-:W0:Y:S01]  /*11d0*/  LDC R20, c[0x0][0x658] ;  /* 0x00019600ff147b82 */ /* 0x000e220000000800 */
[----:B--2---:R-:W-:Y:S01]  /*11e0*/  ISETP.NE.U32.AND P0, PT, R22, RZ, PT ;  /* 0x000000ff1600720c */ /* 0x004fe20003f05070 */
[----:B----4-:R-:W-:Y:S02]  /*11f0*/  IMAD.MOV R8, RZ, RZ, -R0 ;  /* 0x000000ffff087224 */ /* 0x010fe400078e0a00 */
[----:B------:R-:W-:Y:S01]  /*1200*/  FMUL R6, R6, UR7 ;  /* 0x0000000706067c20 */ /* 0x000fe20008400000 */
[----:B------:R-:W-:Y:S02]  /*1210*/  SHF.R.U32.HI R7, RZ, R10, R7 ;  /* 0x0000000aff077219 */ /* 0x000fe40000011607 */
[----:B------:R-:W-:Y:S01]  /*1220*/  ISETP.NE.AND.EX P0, PT, R23, RZ, PT, P0 ;  /* 0x000000ff1700720c */ /* 0x000fe20003f05300 */
[----:B------:R2:W4:Y:S01]  /*1230*/  F2I.U32.TRUNC.NTZ R13, R6 ;  /* 0x00000006000d7305 */ /* 0x000522000020f000 */
[----:B------:R-:W2:Y:S01]  /*1240*/  LDC R15, c[0x0][0x148] ;  /* 0x00005200ff0f7b82 */ /* 0x000ea20000000800 */
[----:B---3--:R-:W-:-:S07]  /*1250*/  IMAD R0, R5, R8, R4 ;  /* 0x0000000805007224 */ /* 0x008fce00078e0204 */
[----:B-1----:R-:W1:Y:S01]  /*1260*/  LDC R18, c[0x0][0x600] ;  /* 0x00018000ff127b82 */ /* 0x002e620000000800 */
[-CC-:B-----5:R-:W-:Y:S02]  /*1270*/  SHF.R.U64 R26, R14, R16.reuse, R7.reuse ;  /* 0x000000100e1a7219 */ /* 0x1a0fe40000001207 */
[----:B------:R-:W-:Y:S01]  /*1280*/  SHF.R.U32.HI R5, RZ, R16, R7 ;  /* 0x00000010ff057219 */ /* 0x000fe20000011607 */
[----:B------:R-:W-:-:S04]  /*1290*/  IMAD.MOV.U32 R7, RZ, RZ, 0x1 ;  /* 0x00000001ff077424 */ /* 0x000fc800078e00ff */
[----:B------:R-:W3:Y:S01]  /*12a0*/  LDC R19, c[0x0][0x648] ;  /* 0x00019200ff137b82 */ /* 0x000ee20000000800 */
[-C--:B0-----:R-:W-:Y:S02]  /*12b0*/  SHF.L.U32 R4, R9, R20.reuse, RZ ;  /* 0x0000001409047219 */ /* 0x081fe400000006ff */
[--C-:B------:R-:W-:Y:S02]  /*12c0*/  SHF.R.U64 R16, R26, R20, R5.reuse ;  /* 0x000000141a107219 */ /* 0x100fe40000001205 */
[----:B------:R-:W-:Y:S02]  /*12d0*/  LOP3.LUT R11, RZ, R4, RZ, 0x33, !PT ;  /* 0x00000004ff0b7212 */ /* 0x000fe400078e33ff */
[-C--:B------:R-:W-:Y:S01]  /*12e0*/  SHF.R.U32.HI R5, RZ, R20.reuse, R5 ;  /* 0x00000014ff057219 */ /* 0x080fe20000011605 */
[----:B------:R-:W0:Y:S01]  /*12f0*/  LDC R21, c[0x0][0x638] ;  /* 0x00018e00ff157b82 */ /* 0x000e220000000800 */
[----:B------:R-:W-:Y:S01]  /*1300*/  SHF.L.U32 R10, R7, R20, RZ ;  /* 0x00000014070a7219 */ /* 0x000fe200000006ff */
[----:B------:R-:W-:-:S06]  /*1310*/  IMAD.MOV.U32 R4, RZ, RZ, R16 ;  /* 0x000000ffff047224 */ /* 0x000fcc00078e0010 */
[----:B------:R-:W0:Y:S01]  /*1320*/  LDC R24, c[0x0][0x610] ;  /* 0x00018400ff187b82 */ /* 0x000e220000000800 */
[----:B--2-4-:R-:W-:Y:S05]  /*1330*/  @!P0 BRA `(.L_x_13) ;  /* 0x0000000000288947 */ /* 0x014fea0003800000 */
[----:B------:R-:W2:Y:S02]  /*1340*/  LDC R9, c[0x0][0x64c] ;  /* 0x00019300ff097b82 */ /* 0x000ea40000000800 */
[----:B--2---:R-:W-:-:S05]  /*1350*/  IADD3 R9, P0, R16, R9, RZ ;  /* 0x0000000910097210 */ /* 0x004fca0007f1e0ff */
[----:B------:R-:W-:-:S04]  /*1360*/  IMAD.X R17, RZ, RZ, R5, P0 ;  /* 0x000000ffff117224 */ /* 0x000fc800000e0605 */
[----:B------:R-:W-:-:S04]  /*1370*/  IMAD.WIDE.U32 R4, R17, R22, RZ ;  /* 0x0000001611047225 */ /* 0x000fc800078e00ff */
[----:B------:R-:W-:-:S04]  /*1380*/  IMAD.WIDE.U32 R6, P0, R9, R23, R4 ;  /* 0x0000001709067225 */ /* 0x000fc80007800004 */
[----:B------:R-:W-:-:S04]  /*1390*/  IMAD.WIDE.U32 R4, R9, R22, RZ ;  /* 0x0000001609047225 */ /* 0x000fc800078e00ff */
[----:B------:R-:W-:Y:S01]  /*13a0*/  IMAD.X R9, RZ, RZ, RZ, P0 ;  /* 0x000000ffff097224 */ /* 0x000fe200000e06ff */
[----:B------:R-:W-:Y:S01]  /*13b0*/  IADD3 RZ, P0, R5, R6, RZ ;  /* 0x0000000605ff7210 */ /* 0x000fe20007f1e0ff */
[----:B------:R-:W-:-:S04]  /*13c0*/  IMAD.MOV.U32 R8, RZ, RZ, R7 ;  /* 0x000000ffff087224 */ /* 0x000fc800078e0007 */
[----:B------:R-:W-:-:S08]  /*13d0*/  IMAD.WIDE.U32.X R4, R17, R23, R8, P0 ;  /* 0x0000001711047225 */ /* 0x000fd000000e0408 */
.L_x_13:
[----:B---3--:R-:W-:Y:S01]  /*13e0*/  SHF.R.U64 R4, R4, R19, R5 ;  /* 0x0000001304047219 */ /* 0x008fe20000001205 */
[----:B-1----:R-:W-:Y:S01]  /*13f0*/  VIADD R5, R18, 0xffffffff ;  /* 0xffffffff12057836 */ /* 0x002fe20000000000 */
[----:B------:R-:W-:Y:S01]  /*1400*/  LOP3.LUT R11, R26, R11, RZ, 0xc0, !PT ;  /* 0x0000000b1a0b7212 */ /* 0x000fe200078ec0ff */
[----:B------:R-:W-:Y:S02]  /*1410*/  IMAD.MOV R13, RZ, RZ, -R13 ;  /* 0x000000ffff0d7224 */ /* 0x000fe400078e0a0d */
[----:B------:R-:W-:Y:S01]  /*1420*/  IMAD.MOV R6, RZ, RZ, -R4 ;  /* 0x000000ffff067224 */ /* 0x000fe200078e0a04 */
[----:B------:R-:W-:Y:S01]  /*1430*/  LOP3.LUT R14, R14, R5, RZ, 0xc0, !PT ;  /* 0x000000050e0e7212 */ /* 0x000fe200078ec0ff */
[----:B------:R-:W-:Y:S02]  /*1440*/  @P2 IMAD R0, R15, R13, R12 ;  /* 0x0000000d0f002224 */ /* 0x000fe400078e020c */
[----:B------:R-:W-:Y:S02]  /*1450*/  IMAD R11, R10, R4, R11 ;  /* 0x000000040a0b7224 */ /* 0x000fe400078e020b */
[----:B0-----:R-:W-:-:S02]  /*1460*/  IMAD R5, R6, R21, R16 ;  /* 0x0000001506057224 */ /* 0x001fc400078e0210 */
[----:B------:R-:W-:Y:S02]  /*1470*/  IMAD R4, R11, R24, R0 ;  /* 0x000000180b047224 */ /* 0x000fe400078e0200 */
[----:B------:R-:W-:Y:S02]  /*1480*/  IMAD R5, R5, R18, R14 ;  /* 0x0000001205057224 */ /* 0x000fe400078e020e */
[----:B------:R-:W-:-:S03]  /*1490*/  IMAD.MOV.U32 R0, RZ, RZ, 0x1 ;  /* 0x00000001ff007424 */ /* 0x000fc600078e00ff */
[----:B------:R-:W-:Y:S02]  /*14a0*/  SEL R6, R5, R4, !P2 ;  /* 0x0000000405067207 */ /* 0x000fe40005000000 */
[----:B------:R-:W-:-:S03]  /*14b0*/  SEL R4, R4, R5, !P2 ;  /* 0x0000000504047207 */ /* 0x000fc60005000000 */
[----:B------:R3:W-:Y:S04]  /*14c0*/  STL [R1+0x88], R6 ;  /* 0x0000880601007387 */ /* 0x0007e80000100800 */
[----:B------:R3:W-:Y:S04]  /*14d0*/  STL [R1+0x78], R25 ;  /* 0x0000781901007387 */ /* 0x0007e80000100800 */
[----:B------:R3:W-:Y:S02]  /*14e0*/  STL [R1+0x84], R4 ;  /* 0x0000840401007387 */ /* 0x0007e40000100800 */
.L_x_11:
[----:B------:R-:W-:Y:S05]  /*14f0*/  @!P1 BRA `(.L_x_14) ;  /* 0x000000d8009c9947 */ /* 0x000fea0003800000 */
[----:B------:R-:W-:-:S06]  /*1500*/  UISETP.GT.U32.AND UP0, UPT, UR12, 0x1, UPT ;  /* 0x000000010c00788c */ /* 0x000fcc000bf04070 */
[----:B------:R-:W-:-:S13]  /*1510*/  PLOP3.LUT P0, PT, PT, PT, UP0, 0x80, 0x0 ;  /* 0x000000000000781c */ /* 0x000fda0003f0f008 */
[----:B------:R-:W-:Y:S05]  /*1520*/  @P0 EXIT ;  /* 0x000000000000094d */ /* 0x000fea0003800000 */
.L_x_15:
[----:B------:R-:W-:-:S08]  /*1530*/  NOP ;  /* 0x0000000000007918 */ /* 0x000fd00000000000 */
[----:B------:R-:W4:Y:S02]  /*1540*/  USETMAXREG.TRY_ALLOC.CTAPOOL UP0, 0xe8 ;  /* 0x000000e8000079c8 */ /* 0x000f240008000600 */
[----:B----4-:R-:W-:-:S13]  /*1550*/  PLOP3.LUT P0, PT, PT, PT, UP0, 0x80, 0x0 ;  /* 0x000000000000781c */ /* 0x010fda0003f0f008 */
[----:B------:R-:W-:Y:S05]  /*1560*/  @!P0 BRA `(.L_x_15) ;  /* 0xfffffffc00f08947 */ /* 0x000fea000383ffff */
[----:B------:R-:W-:-:S13]  /*1570*/  LOP3.LUT P0, RZ, R0, 0xff, RZ, 0xc0, !PT ;  /* 0x000000ff00ff7812 */ /* 0x000fda000780c0ff */
[----:B------:R-:W-:Y:S05]  /*1580*/  @!P0 EXIT ;  /* 0x000000000000894d */ /* 0x000fea0003800000 */
[----:B------:R-:W4:Y:S01]  /*1590*/  S2UR UR6, SR_CgaCtaId ;  /* 0x00000000000679c3 */ /* 0x000f220000008800 */
[----:B------:R-:W-:Y:S01]  /*15a0*/  SHF.R.S32.HI R0, RZ, 0x1f, R3 ;  /* 0x0000001fff007819 */ /* 0x000fe20000011403 */
[----:B------:R-:W-:Y:S01]  /*15b0*/  UIADD3 UR7, UR17, -0x1, URZ ;  /* 0xffffffff11077890 */ /* 0x000fe2000fffe03f */
[----:B------:R-:W-:Y:S02]  /*15c0*/  UMOV UR12, 0x400 ;  /* 0x00000400000c7882 */ /* 0x000fe40000000000 */
[CC--:B------:R-:W-:Y:S01]  /*15d0*/  LEA.HI R2, R0.reuse, R3.reuse, RZ, 0x2 ;  /* 0x0000000300027211 */ /* 0x0c0fe200078f10ff */
[----:B------:R-:W-:Y:S01]  /*15e0*/  UISETP.LT.AND UP0, UPT, UR14, 0x1, UPT ;  /* 0x000000010e00788c */ /* 0x000fe2000bf01270 */
[----:B------:R-:W-:Y:S01]  /*15f0*/  LEA.HI R0, R0, R3, RZ, 0x5 ;  /* 0x0000000300007211 */ /* 0x000fe200078f28ff */
[----:B------:R-:W-:Y:S01]  /*1600*/  ULOP3.LUT UR27, UR13, 0x1, URZ, 0xfc, !UPT ;  /* 0x000000010d1b7892 */ /* 0x000fe2000f8efc3f */
[--C-:B---3--:R-:W-:Y:S01]  /*1610*/  SHF.R.S32.HI R4, RZ, 0x2, R2.reuse ;  /* 0x00000002ff047819 */ /* 0x108fe20000011402 */
[----:B------:R-:W-:Y:S01]  /*1620*/  USEL UR16, UR14, 0x1, UP0 ;  /* 0x000000010e107887 */ /* 0x000fe20008000000 */
[----:B------:R-:W-:Y:S01]  /*1630*/  SHF.R.S32.HI R5, RZ, 0x1f, R2 ;  /* 0x0000001fff057819 */ /* 0x000fe20000011402 */
[----:B------:R-:W-:-:S02]  /*1640*/  UISETP.NE.AND UP0, UPT, UR7, URZ, UPT ;  /* 0x0000003f0700728c */ /* 0x000fc4000bf05270 */
[----:B------:R-:W-:Y:S01]  /*1650*/  USHF.L.U32 UR28, UR14, 0x1, URZ ;  /* 0x000000010e1c7899 */ /* 0x000fe2000800063f */
[----:B------:R-:W-:Y:S01]  /*1660*/  LEA.HI R5, R5, R4, RZ, 0x3 ;  /* 0x0000000405057211 */ /* 0x000fe200078f18ff */
[----:B------:R-:W-:Y:S02]  /*1670*/  UIADD3 UR16, -UR16, UR14, URZ ;  /* 0x0000000e10107290 */ /* 0x000fe4000fffe13f */
[----:B------:R-:W-:Y:S01]  /*1680*/  USEL UR30, URZ, 0x1, UP0 ;  /* 0x000000013f1e7887 */ /* 0x000fe20008000000 */
[----:B------:R-:W-:Y:S01]  /*1690*/  LOP3.LUT R5, R5, 0xfffffff8, RZ, 0xc0, !PT ;  /* 0xfffffff805057812 */ /* 0x000fe200078ec0ff */
[----:B----4-:R-:W-:-:S04]  /*16a0*/  ULEA UR12, UR6, UR12, 0x18 ;  /* 0x0000000c060c7291 */ /* 0x010fc8000f8ec03f */
[----:B------:R-:W-:Y:S01]  /*16b0*/  IMAD.IADD R2, R4, 0x1, -R5 ;  /* 0x0000000104027824 */ /* 0x000fe200078e0a05 */
[----:B------:R-:W-:Y:S01]  /*16c0*/  USHF.L.U32 UR6, UR7, 0x3, URZ ;  /* 0x0000000307067899 */ /* 0x000fe2000800063f */
[----:B------:R-:W-:Y:S01]  /*16d0*/  SHF.R.S32.HI R5, RZ, 0x5, R0 ;  /* 0x00000005ff057819 */ /* 0x000fe20000011400 */
[----:B------:R-:W-:Y:S02]  /*16e0*/  UIADD3 UR29, UR12, 0x170, URZ ;  /* 0x000001700c1d7890 */ /* 0x000fe4000fffe03f */
[----:B------:R-:W-:Y:S01]  /*16f0*/  ULOP3.LUT UR6, UR6, 0x8, URZ, 0xc0, !UPT ;  /* 0x0000000806067892 */ /* 0x000fe2000f8ec03f */
[--C-:B------:R-:W-:Y:S01]  /*1700*/  SHF.R.S32.HI R3, RZ, 0x1f, R2.reuse ;  /* 0x0000001fff037819 */ /* 0x100fe20000011402 */
[C-C-:B------:R-:W-:Y:S01]  /*1710*/  IMAD R0, R5.reuse, -0x10, -R2.reuse ;  /* 0xfffffff005007824 */ /* 0x140fe200078e0a02 */
[----:B------:R-:W-:Y:S02]  /*1720*/  ULEA UR17, UR17, UR29, 0x3 ;  /* 0x0000001d11117291 */ /* 0x000fe4000f8e183f */
[----:B------:R-:W-:Y:S01]  /*1730*/  ULOP3.LUT UR31, UR6, 0x8, URZ, 0x3c, !UPT ;  /* 0x00000008061f7892 */ /* 0x000fe2000f8e3c3f */
[----:B------:R-:W-:Y:S01]  /*1740*/  IMAD.WIDE R2, R5, 0x10, R2 ;  /* 0x0000001005027825 */ /* 0x000fe200078e0202 */
[----:B------:R-:W-:-:S03]  /*1750*/  ULOP3.LUT UR18, UR6, 0x18, URZ, 0x3c, !UPT ;  /* 0x0000001806127892 */ /* 0x000fc6000f8e3c3f */
[----:B------:R-:W-:Y:S02]  /*1760*/  ULDC UR6, c[0x0][0x284] ;  /* 0x0000a10000067ab9 */ /* 0x000fe40000000800 */
[----:B------:R-:W-:-:S05]  /*1770*/  VIADD R0, R0, UR6 ;  /* 0x0000000600007c36 */ /* 0x000fca0008000000 */
[----:B------:R3:W-:Y:S04]  /*1780*/  STL [R1+0x8c], R0 ;  /* 0x00008c0001007387 */ /* 0x0007e80000100800 */
[----:B------:R3:W-:Y:S02]  /*1790*/  STL.64 [R1+0x90], R2 ;  /* 0x0000900201007387 */ /* 0x0007e40000100a00 */
.L_x_298:
[----:B---3--:R-:W-:Y:S01]  /*17a0*/  IMAD.U32 R0, RZ, RZ, UR30 ;  /* 0x0000001eff007e24 */ /* 0x008fe2000f8e00ff */
[----:B0-2---:R-:W3:Y:S01]  /*17b0*/  LDC R2, c[0x0][0x28c] ;  /* 0x0000a300ff027b82 */ /* 0x005ee20000000800 */
[----:B------:R-:W-:Y:S01]  /*17c0*/  UMOV UR6, URZ ;  /* 0x0000003f00067c82 */ /* 0x000fe20008000000 */
[----:B------:R-:W-:Y:S02]  /*17d0*/  UMOV UR19, UR5 ;  /* 0x0000000500137c82 */ /* 0x000fe40008000000 */
[----:B------:R-:W-:-:S04]  /*17e0*/  SHF.L.U32 R0, R0, 0x1f, RZ ;  /* 0x0000001f00007819 */ /* 0x000fc800000006ff */
[----:B----4-:R-:W4:Y:S01]  /*17f0*/  SYNCS.PHASECHK.TRANS64.TRYWAIT P0, [UR17+-0x8], R0 ;  /* 0xfffff800ff0075a7 */ /* 0x010f220008000151 */
[----:B---3--:R-:W-:Y:S01]  /*1800*/  ISETP.GE.AND P1, PT, R2, 0x1, PT ;  /* 0x000000010200780c */ /* 0x008fe20003f26270 */
[----:B----4-:R-:W-:-:S12]  /*1810*/  @!P0 BRA `(.L_x_16) ;  /* 0x000000f0007c8947 */ /* 0x010fd80003800000 */
.L_x_338:
[----:B------:R4:W-:Y:S01]  /*1820*/  STL [R1+0x74], RZ ;  /* 0x000074ff01007387 */ /* 0x0009e20000100800 */
[----:B------:R-:W-:Y:S01]  /*1830*/  UMOV UR7, URZ ;  /* 0x0000003f00077c82 */ /* 0x000fe20008000000 */
[----:B------:R-:W-:Y:S01]  /*1840*/  UMOV UR8, URZ ;  /* 0x0000003f00087c82 */ /* 0x000fe20008000000 */
[----:B---3--:R-:W-:Y:S01]  /*1850*/  IMAD.MOV.U32 R0, RZ, RZ, RZ ;  /* 0x000000ffff007224 */ /* 0x008fe200078e00ff */
[----:B------:R4:W-:Y:S01]  /*1860*/  STL [R1+0x70], RZ ;  /* 0x000070ff01007387 */ /* 0x0009e20000100800 */
[----:B------:R-:W-:Y:S02]  /*1870*/  CS2R R2, SRZ ;  /* 0x0000000000027805 */ /* 0x000fe4000001ff00 */
[----:B------:R-:W-:Y:S02]  /*1880*/  CS2R R4, SRZ ;  /* 0x0000000000047805 */ /* 0x000fe4000001ff00 */
[----:B--2---:R-:W-:Y:S01]  /*1890*/  CS2R R6, SRZ ;  /* 0x0000000000067805 */ /* 0x004fe2000001ff00 */
[----:B------:R4:W-:Y:S01]  /*18a0*/  STL [R1+0x6c], RZ ;  /* 0x00006cff01007387 */ /* 0x0009e20000100800 */
[----:B------:R-:W-:-:S02]  /*18b0*/  CS2R R8, SRZ ;  /* 0x0000000000087805 */ /* 0x000fc4000001ff00 */
[----:B0-----:R-:W-:Y:S02]  /*18c0*/  CS2R R10, SRZ ;  /* 0x00000000000a7805 */ /* 0x001fe4000001ff00 */
[----:B------:R-:W-:Y:S01]  /*18d0*/  CS2R R12, SRZ ;  /* 0x00000000000c7805 */ /* 0x000fe2000001ff00 */
[----:B------:R4:W-:Y:S01]  /*18e0*/  STL [R1+0x68], RZ ;  /* 0x000068ff01007387 */ /* 0x0009e20000100800 */
[----:B------:R-:W-:Y:S02]  /*18f0*/  CS2R R14, SRZ ;  /* 0x00000000000e7805 */ /* 0x000fe4000001ff00 */
[----:B------:R-:W-:Y:S02]  /*1900*/  CS2R R16, SRZ ;  /* 0x0000000000107805 */ /* 0x000fe4000001ff00 */
[----:B-1----:R-:W-:Y:S01]  /*1910*/  CS2R R18, SRZ ;  /* 0x0000000000127805 */ /* 0x002fe2000001ff00 */
[----:B------:R4:W-:Y:S01]  /*1920*/  STL [R1+0x64], RZ ;  /* 0x000064ff01007387 */ /* 0x0009e20000100800 */
[----:B------:R-:W-:-:S02]  /*1930*/  CS2R R20, SRZ ;  /* 0x0000000000147805 */ /* 0x000fc4000001ff00 */
[----:B------:R-:W-:Y:S02]  /*1940*/  CS2R R22, SRZ ;  /* 0x0000000000167805 */ /* 0x000fe4000001ff00 */
[----:B------:R-:W-:Y:S01]  /*1950*/  CS2R R152, SRZ ;  /* 0x0000000000987805 */ /* 0x000fe2000001ff00 */
[----:B------:R4:W-:Y:S01]  /*1960*/  STL [R1+0x60], RZ ;  /* 0x000060ff01007387 */ /* 0x0009e20000100800 */
[----:B------:R-:W-:Y:S02]  /*1970*/  CS2R R154, SRZ ;  /* 0x00000000009a7805 */ /* 0x000fe4000001ff00 */
[----:B------:R-:W-:Y:S02]  /*1980*/  CS2R R156, SRZ ;  /* 0x00000000009c7805 */ /* 0x000fe4000001ff00 */
[----:B------:R-:W-:Y:S01]  /*1990*/  CS2R R158, SRZ ;  /* 0x00000000009e7805 */ /* 0x000fe2000001ff00 */
        /* <DEDUP_REMOVED lines=45> */
[----:B------:R-:W-:Y:S01]  /*1c70*/  IMAD.MOV.U32 R226, RZ, RZ, RZ ;  /* 0x000000ffffe27224 */ /* 0x000fe200078e00ff */
[----:B------:R-:W-:Y:S01]  /*1c80*/  CS2R R24, SRZ ;  /* 0x0000000000187805 */ /* 0x000fe2000001ff00 */
[----:B------:R-:W-:Y:S01]  /*1c90*/  IMAD.U32 R227, RZ, RZ, UR4 ;  /* 0x00000004ffe37e24 */ /* 0x000fe2000f8e00ff */
[----:B------:R4:W-:Y:S01]  /*1ca0*/  STL [R1+0x2c], RZ ;  /* 0x00002cff01007387 */ /* 0x0009e20000100800 */
[----:B------:R-:W-:Y:S02]  /*1cb0*/  CS2R R26, SRZ ;  /* 0x00000000001a7805 */ /* 0x000fe4000001ff00 */
[----:B------:R-:W-:-:S02]  /*1cc0*/  CS2R R28, SRZ ;  /* 0x00000000001c7805 */ /* 0x000fc4000001ff00 */
[----:B------:R-:W-:Y:S01]  /*1cd0*/  CS2R R30, SRZ ;  /* 0x00000000001e7805 */ /* 0x000fe2000001ff00 */
[----:B------:R4:W-:Y:S01]  /*1ce0*/  STL [R1+0x28], RZ ;  /* 0x000028ff01007387 */ /* 0x0009e20000100800 */
[----:B------:R-:W-:Y:S02]  /*1cf0*/  CS2R R32, SRZ ;  /* 0x0000000000207805 */ /* 0x000fe4000001ff00 */
[----:B------:R-:W-:Y:S02]  /*1d00*/  CS2R R34, SRZ ;  /* 0x0000000000227805 */ /* 0x000fe4000001ff00 */
[----:B------:R-:W-:Y:S01]  /*1d10*/  CS2R R36, SRZ ;  /* 0x0000000000247805 */ /* 0x000fe2000001ff00 */
        /* <DEDUP_REMOVED lines=36> */
[----:B------:R4:W-:Y:S01]  /*1f60*/  STL [R1], RZ ;  /* 0x000000ff01007387 */ /* 0x0009e20000100800 */
[----:B------:R-:W-:Y:S02]  /*1f70*/  CS2R R92, SRZ ;  /* 0x00000000005c7805 */ /* 0x000fe4000001ff00 */
[----:B------:R-:W-:Y:S02]  /*1f80*/  CS2R R94, SRZ ;  /* 0x00000000005e7805 */ /* 0x000fe4000001ff00 */
[----:B------:R-:W-:Y:S02]  /*1f90*/  CS2R R96, SRZ ;  /* 0x0000000000607805 */ /* 0x000fe4000001ff00 */
[----:B------:R-:W-:Y:S02]  /*1fa0*/  CS2R R98, SRZ ;  /* 0x0000000000627805 */ /* 0x000fe4000001ff00 */
[----:B------:R-:W-:-:S02]  /*1fb0*/  CS2R R100, SRZ ;  /* 0x0000000000647805 */ /* 0x000fc4000001ff00 */
[----:B------:R-:W-:Y:S02]  /*1fc0*/  CS2R R102, SRZ ;  /* 0x0000000000667805 */ /* 0x000fe4000001ff00 */
        /* <DEDUP_REMOVED lines=23> */
[----:B------:R-:W-:Y:S01]  /*2140*/  CS2R R150, SRZ ;  /* 0x0000000000967805 */ /* 0x000fe2000001ff00 */
[----:B----4-:R-:W-:Y:S06]  /*2150*/  @!P1 BRA `(.L_x_17) ;  /* 0x0000001000609947 */ /* 0x010fec0003800000 */
[----:B------:R-:W-:-:S06]  /*2160*/  UISETP.NE.AND UP0, UPT, UR27, 0x3, UPT ;  /* 0x000000031b00788c */ /* 0x000fcc000bf05270 */
[----:B------:R-:W-:-:S13]  /*2170*/  PLOP3.LUT P1, PT, PT, PT, UP0, 0x80, 0x0 ;  /* 0x000000000000781c */ /* 0x000fda0003f2f008 */
[----:B------:R-:W-:Y:S05]  /*2180*/  @!P1 BRA `(.L_x_18) ;  /* 0x0000000000049947 */ /* 0x000fea0003800000 */
[----:B------:R-:W-:Y:S01]  /*2190*/  BPT.TRAP 0x1 ;  /* 0x000000040000795c */ /* 0x000fe20000300000 */
.L_x_18:
[----:B------:R-:W-:Y:S01]  /*21a0*/  ULEA UR6, UR5, UR12, 0x3 ;  /* 0x0000000c05067291 */ /* 0x000fe2000f8e183f */
[----:B------:R-:W-:-:S05]  /*21b0*/  IMAD.U32 R0, RZ, RZ, UR4 ;  /* 0x00000004ff007e24 */ /* 0x000fca000f8e00ff */
[----:B------:R-:W-:-:S04]  /*21c0*/  SHF.L.U32 R0, R0, 0x1f, RZ ;  /* 0x0000001f00007819 */ /* 0x000fc800000006ff */
[----:B------:R0:W1:Y:S01]  /*21d0*/  SYNCS.PHASECHK.TRANS64.TRYWAIT P0, [UR6], R0 ;  /* 0x00000000ff0075a7 */ /* 0x0000620008000146 */
[----:B------:R-:W-:Y:S05]  /*21e0*/  @!P1 BRA `(.L_x_19) ;  /* 0x0000000000049947 */ /* 0x000fea0003800000 */
[----:B------:R-:W-:Y:S01]  /*21f0*/  BPT.TRAP 0x1 ;  /* 0x000000040000795c */ /* 0x000fe20000300000 */
.L_x_19:
[----:B-1----:R-:W-:Y:S05]  /*2200*/  @P0 BRA `(.L_x_20) ;  /* 0x0000000000080947 */ /* 0x002fea0003800000 */
[----:B------:R-:W1:Y:S02]  /*2210*/  SYNCS.PHASECHK.TRANS64.TRYWAIT P0, [UR6], R0 ;  /* 0x00000000ff0075a7 */ /* 0x000e640008000146 */
[----:B-1----:R-:W-:Y:S05]  /*2220*/  @!P0 BRA `(.L_x_21) ;  /* 0x000000e800108947 */ /* 0x002fea0003800000 */
.L_x_20:
[----:B------:R2:W-:Y:S01]  /*2230*/  STL [R1+0x74], RZ ;  /* 0x000074ff01007387 */ /* 0x0005e20000100800 */
[----:B------:R-:W-:Y:S01]  /*2240*/  UIADD3 UR7, UR12, 0xb280, URZ ;  /* 0x0000b2800c077890 */ /* 0x000fe2000fffe03f */
[----:B------:R-:W-:Y:S01]  /*2250*/  WARPGROUP.ARRIVE ;  /* 0x00000000000079c5 */ /* 0x000fe20000000000 */
[----:B------:R-:W-:Y:S01]  /*2260*/  UIADD3 UR6, UR12, 0x280, URZ ;  /* 0x000002800c067890 */ /* 0x000fe2000fffe03f */
[----:B------:R2:W-:Y:S01]  /*2270*/  STL [R1+0x70], RZ ;  /* 0x000070ff01007387 */ /* 0x0005e20000100800 */
[----:B------:R-:W-:Y:S01]  /*2280*/  USHF.R.U32.HI UR7, URZ, 0x4, UR7 ;  /* 0x000000043f077899 */ /* 0x000fe20008011607 */
[----:B01----:R-:W-:Y:S01]  /*2290*/  IMAD.MOV.U32 R0, RZ, RZ, RZ ;  /* 0x000000ffff007224 */ /* 0x003fe200078e00ff */
[----:B------:R-:W-:Y:S01]  /*22a0*/  USHF.R.U32.HI UR6, URZ, 0x4, UR6 ;  /* 0x000000043f067899 */ /* 0x000fe20008011606 */
[----:B------:R2:W-:Y:S01]  /*22b0*/  STL [R1+0x6c], RZ ;  /* 0x00006cff01007387 */ /* 0x0005e20000100800 */
[----:B------:R-:W-:Y:S01]  /*22c0*/  ULOP3.LUT UR7, UR7, 0x3fff, URZ, 0xc0, !UPT ;  /* 0x00003fff07077892 */ /* 0x000fe2000f8ec03f */
[----:B------:R-:W-:Y:S01]  /*22d0*/  CS2R R2, SRZ ;  /* 0x0000000000027805 */ /* 0x000fe2000001ff00 */
[----:B------:R-:W-:Y:S01]  /*22e0*/  ULOP3.LUT UR6, UR6, 0x3fff, URZ, 0xc0, !UPT ;  /* 0x00003fff06067892 */ /* 0x000fe2000f8ec03f */
[----:B------:R2:W-:Y:S01]  /*22f0*/  STL [R1+0x68], RZ ;  /* 0x000068ff01007387 */ /* 0x0005e20000100800 */
[----:B------:R-:W-:Y:S01]  /*2300*/  ULOP3.LUT UR7, UR7, 0x10000, URZ, 0xfc, !UPT ;  /* 0x0001000007077892 */ /* 0x000fe2000f8efc3f */
[----:B------:R-:W-:Y:S01]  /*2310*/  CS2R R4, SRZ ;  /* 0x0000000000047805 */ /* 0x000fe2000001ff00 */
[----:B------:R-:W-:Y:S01]  /*2320*/  ULOP3.LUT UR6, UR6, 0x10000, URZ, 0xfc, !UPT ;  /* 0x0001000006067892 */ /* 0x000fe2000f8efc3f */
[----:B------:R2:W-:Y:S01]  /*2330*/  STL [R1+0x64], RZ ;  /* 0x000064ff01007387 */ /* 0x0005e20000100800 */
[----:B------:R-:W-:Y:S01]  /*2340*/  ULEA UR10, UR5, UR7, 0x9 ;  /* 0x00000007050a7291 */ /* 0x000fe2000f8e483f */
[----:B------:R-:W-:Y:S01]  /*2350*/  CS2R R6, SRZ ;  /* 0x0000000000067805 */ /* 0x000fe2000001ff00 */
[----:B------:R-:W-:Y:S01]  /*2360*/  ULEA UR8, UR5, UR6, 0x7 ;  /* 0x0000000605087291 */ /* 0x000fe2000f8e383f */
[----:B------:R2:W-:Y:S01]  /*2370*/  STL [R1+0x60], RZ ;  /* 0x000060ff01007387 */ /* 0x0005e20000100800 */
[----:B------:R-:W-:Y:S01]  /*2380*/  ULDC UR7, c[0x0][0x50c] ;  /* 0x0001430000077ab9 */ /* 0x000fe20000000800 */
[----:B------:R-:W-:Y:S01]  /*2390*/  UMOV UR9, 0xc0000010 ;  /* 0xc000001000097882 */ /* 0x000fe20000000000 */
[----:B------:R-:W-:Y:S01]  /*23a0*/  UISETP.NE.AND UP0, UPT, UR7, 0x1, UPT ;  /* 0x000000010700788c */ /* 0x000fe2000bf05270 */
[----:B------:R2:W-:Y:S01]  /*23b0*/  STL [R1+0x5c], RZ ;  /* 0x00005cff01007387 */ /* 0x0005e20000100800 */
[----:B------:R-:W-:Y:S01]  /*23c0*/  UMOV UR11, 0xc0000010 ;  /* 0xc0000010000b7882 */ /* 0x000fe20000000000 */
[----:B------:R-:W-:Y:S01]  /*23d0*/  UMOV UR6, 0x1 ;  /* 0x0000000100067882 */ /* 0x000fe20000000000 */
[----:B------:R-:W-:Y:S01]  /*23e0*/  USEL UR7, URZ, 0x1, UP0 ;  /* 0x000000013f077887 */ /* 0x000fe20008000000 */
[----:B------:R2:W-:Y:S01]  /*23f0*/  STL [R1+0x58], RZ ;  /* 0x000058ff01007387 */ /* 0x0005e20000100800 */
[----:B------:R-:W-:Y:S01]  /*2400*/  QGMMA.64x256x32.F32.E5M2.E5M2 R24, gdesc[UR8], RZ, !UPT, gsb0 ;  /* 0x03e00000081879f3 */ /* 0x000fe2000c0038ff */
[----:B------:R-:W-:-:S02]  /*2410*/  CS2R R8, SRZ ;  /* 0x0000000000087805 */ /* 0x000fc4000001ff00 */
[----:B------:R-:W-:Y:S01]  /*2420*/  CS2R R10, SRZ ;  /* 0x00000000000a7805 */ /* 0x000fe2000001ff00 */
[----:B------:R2:W-:Y:S01]  /*2430*/  STL [R1+0x54], RZ ;  /* 0x000054ff01007387 */ /* 0x0005e20000100800 */
[----:B------:R-:W-:Y:S02]  /*2440*/  ISETP.NE.AND P0, PT, RZ, UR7, PT ;  /* 0x00000007ff007c0c */ /* 0x000fe4000bf05270 */
        /* <DEDUP_REMOVED lines=56> */
[----:B------:R-:W-:Y:S01]  /*27d0*/  CS2R R224, SRZ ;  /* 0x0000000000e07805 */ /* 0x000fe2000001ff00 */
[----:B------:R-:W-:Y:S01]  /*27e0*/  IMAD.MOV.U32 R226, RZ, RZ, RZ ;  /* 0x000000ffffe27224 */ /* 0x000fe200078e00ff */
[----:B------:R2:W-:Y:S04]  /*27f0*/  STL [R1+0x18], RZ ;  /* 0x000018ff01007387 */ /* 0x0005e80000100800 */
[----:B------:R2:W-:Y:S04]  /*2800*/  STL [R1+0x14], RZ ;  /* 0x000014ff01007387 */ /* 0x0005e80000100800 */
[----:B------:R2:W-:Y:S04]  /*2810*/  STL [R1+0x10], RZ ;  /* 0x000010ff01007387 */ /* 0x0005e80000100800 */
[----:B------:R2:W-:Y:S04]  /*2820*/  STL [R1+0xc], RZ ;  /* 0x00000cff01007387 */ /* 0x0005e80000100800 */
[----:B------:R2:W-:Y:S04]  /*2830*/  STL [R1+0x8], RZ ;  /* 0x000008ff01007387 */ /* 0x0005e80000100800 */
[----:B------:R2:W-:Y:S04]  /*2840*/  STL [R1+0x4], RZ ;  /* 0x000004ff01007387 */ /* 0x0005e80000100800 */
[----:B------:R2:W-:Y:S01]  /*2850*/  STL [R1], RZ ;  /* 0x000000ff01007387 */ /* 0x0005e20000100800 */
[----:B------:R-:W-:Y:S05]  /*2860*/  @!P0 BRA `(.L_x_22) ;  /* 0x0000000800808947 */ /* 0x000fea0003800000 */
[----:B------:R-:W-:Y:S02]  /*2870*/  WARPGROUP.DEPBAR.LE gsb0, 0x0 ;  /* 0x00008000000079c5 */ /* 0x000fe40000010000 */
[----:B------:R-:W-:-:S01]  /*2880*/  FADD R227, RZ, R122 ;  /* 0x0000007affe37221 */ /* 0x000fc20000000000 */
[----:B------:R-:W-:Y:S01]  /*2890*/  FADD R226, RZ, R24 ;  /* 0x00000018ffe27221 */ /* 0x000fe20000000000 */
[----:B------:R-:W-:-:S01]  /*28a0*/  FADD R225, RZ, R25 ;  /* 0x00000019ffe17221 */ /* 0x000fc20000000000 */
[----:B------:R-:W-:Y:S01]  /*28b0*/  FADD R224, RZ, R26 ;  /* 0x0000001affe07221 */ /* 0x000fe20000000000 */
[----:B------:R-:W-:-:S01]  /*28c0*/  FADD R223, RZ, R27 ;  /* 0x0000001bffdf7221 */ /* 0x000fc20000000000 */
[----:B------:R0:W-:Y:S01]  /*28d0*/  STL [R1], R227 ;  /* 0x000000e301007387 */ /* 0x0001e20000100800 */
[----:B------:R-:W-:-:S01]  /*28e0*/  FADD R222, RZ, R28 ;  /* 0x0000001cffde7221 */ /* 0x000fc20000000000 */
[----:B------:R-:W-:Y:S01]  /*28f0*/  FADD R221, RZ, R29 ;  /* 0x0000001dffdd7221 */ /* 0x000fe20000000000 */
[----:B------:R-:W-:-:S01]  /*2900*/  FADD R220, RZ, R30 ;  /* 0x0000001effdc7221 */ /* 0x000fc20000000000 */
[----:B------:R-:W-:Y:S01]  /*2910*/  FADD R219, RZ, R31 ;  /* 0x0000001fffdb7221 */ /* 0x000fe20000000000 */
[----:B------:R-:W-:-:S01]  /*2920*/  FADD R218, RZ, R32 ;  /* 0x00000020ffda7221 */ /* 0x000fc20000000000 */
[----:B------:R-:W-:Y:S01]  /*2930*/  FADD R217, RZ, R33 ;  /* 0x00000021ffd97221 */ /* 0x000fe20000000000 */
[----:B------:R-:W-:-:S01]  /*2940*/  FADD R216, RZ, R34 ;  /* 0x00000022ffd87221 */ /* 0x000fc20000000000 */
[----:B------:R-:W-:Y:S01]  /*2950*/  FADD R215, RZ, R35 ;  /* 0x00000023ffd77221 */ /* 0x000fe20000000000 */
[----:B------:R-:W-:-:S01]  /*2960*/  FADD R214, RZ, R36 ;  /* 0x00000024ffd67221 */ /* 0x000fc20000000000 */
[----:B0-----:R-:W-:Y:S01]  /*2970*/  FADD R227, RZ, R123 ;  /* 0x0000007bffe37221 */ /* 0x001fe20000000000 */
[----:B------:R-:W-:-:S01]  /*2980*/  FADD R213, RZ, R37 ;  /* 0x00000025ffd57221 */ /* 0x000fc20000000000 */
[----:B------:R-:W-:Y:S01]  /*2990*/  FADD R212, RZ, R38 ;  /* 0x00000026ffd47221 */ /* 0x000fe20000000000 */
[----:B------:R-:W-:-:S01]  /*29a0*/  FADD R211, RZ, R39 ;  /* 0x00000027ffd37221 */ /* 0x000fc20000000000 */
[----:B------:R-:W-:Y:S01]  /*29b0*/  FADD R210, RZ, R40 ;  /* 0x00000028ffd27221 */ /* 0x000fe20000000000 */
[----:B------:R0:W-:Y:S01]  /*29c0*/  STL [R1+0x4], R227 ;  /* 0x000004e301007387 */ /* 0x0001e20000100800 */
        /* <DEDUP_REMOVED lines=93> */
[----:B------:R-:W-:Y:S01]  /*2fa0*/  UMOV UR6, URZ ;  /* 0x0000003f00067c82 */ /* 0x000fe20008000000 */
[----:B0-----:R-:W-:-:S05]  /*2fb0*/  FADD R227, RZ, R130 ;  /* 0x00000082ffe37221 */ /* 0x001fca0000000000 */
[----:B------:R0:W-:Y:S02]  /*2fc0*/  STL [R1+0x20], R227 ;  /* 0x000020e301007387 */ /* 0x0001e40000100800 */
        /* <DEDUP_REMOVED lines=42> */
.L_x_22:
[----:B------:R-:W-:-:S04]  /*3270*/  UIADD3 UR19, UR5, 0x1, URZ ;  /* 0x0000000105137890 */ /* 0x000fc8000fffe03f */
[----:B------:R-:W-:-:S04]  /*3280*/  UISETP.NE.AND UP0, UPT, UR19, 0x16, UPT ;  /* 0x000000161300788c */ /* 0x000fc8000bf05270 */
[----:B------:R-:W-:Y:S02]  /*3290*/  USEL UR8, URZ, 0x1, UP0 ;  /* 0x000000013f087887 */ /* 0x000fe40008000000 */
[----:B------:R-:W-:Y:S02]  /*32a0*/  USEL UR19, UR19, URZ, UP0 ;  /* 0x0000003f13137287 */ /* 0x000fe40008000000 */
[----:B------:R-:W-:-:S06]  /*32b0*/  ULOP3.LUT UR8, UR4, UR8, URZ, 0x3c, !UPT ;  /* 0x0000000804087292 */ /* 0x000fcc000f8e3c3f */
[----:B0-----:R-:W-:Y:S01]  /*32c0*/  IMAD.U32 R227, RZ, RZ, UR8 ;  /* 0x00000008ffe37e24 */ /* 0x001fe2000f8e00ff */
[----:B------:R-:W-:-:S06]  /*32d0*/  UMOV UR8, 0x1 ;  /* 0x0000000100087882 */ /* 0x000fcc0000000000 */
.L_x_17:
[----:B------:R-:W-:-:S06]  /*32e0*/  UISETP.GE.AND UP0, UPT, UR16, 0x1, UPT ;  /* 0x000000011000788c */ /* 0x000fcc000bf06270 */
[----:B------:R-:W-:-:S13]  /*32f0*/  PLOP3.LUT P0, PT, PT, PT, UP0, 0x80, 0x0 ;  /* 0x000000000000781c */ /* 0x000fda0003f0f008 */
[----:B------:R-:W-:Y:S05]  /*3300*/  @!P0 BRA `(.L_x_23) ;  /* 0x0000001000708947 */ /* 0x000fea0003800000 */
[----:B------:R-:W-:Y:S01]  /*3310*/  IMAD.U32 R228, RZ, RZ, UR16 ;  /* 0x00000010ffe47e24 */ /* 0x000fe2000f8e00ff */
[----:B------:R-:W-:Y:S01]  /*3320*/  UMOV UR24, UR5 ;  /* 0x0000000500187c82 */ /* 0x000fe20008000000 */
[----:B------:R-:W-:-:S05]  /*3330*/  ULDC UR32, c[0x0][0x50c] ;  /* 0x0001430000207ab9 */ /* 0x000fca0000000800 */
.L_x_31:
[----:B------:R-:W-:-:S06]  /*3340*/  UISETP.NE.AND UP0, UPT, UR27, 0x3, UPT ;  /* 0x000000031b00788c */ /* 0x000fcc000bf05270 */
[----:B------:R-:W-:-:S13]  /*3350*/  PLOP3.LUT P1, PT, PT, PT, UP0, 0x80, 0x0 ;  /* 0x000000000000781c */ /* 0x000fda0003f2f008 */
[----:B01----:R-:W-:Y:S05]  /*3360*/  @!P1 BRA `(.L_x_24) ;  /* 0x0000000000049947 */ /* 0x003fea0003800000 */
[----:B------:R-:W-:Y:S01]  /*3370*/  BPT.TRAP 0x1 ;  /* 0x000000040000795c */ /* 0x000fe20000300000 */
.L_x_24:
[----:B------:R-:W-:Y:S01]  /*3380*/  ULEA UR9, UR19, UR12, 0x3 ;  /* 0x0000000c13097291 */ /* 0x000fe2000f8e183f */
[----:B------:R-:W-:-:S08]  /*3390*/  SHF.L.U32 R229, R227, 0x1f, RZ ;  /* 0x0000001fe3e57819 */ /* 0x000fd000000006ff */
[----:B------:R0:W1:Y:S01]  /*33a0*/  SYNCS.PHASECHK.TRANS64.TRYWAIT P0, [UR9], R229 ;  /* 0x000000e5ff0075a7 */ /* 0x0000620008000149 */
[----:B------:R-:W-:Y:S05]  /*33b0*/  @!P1 BRA `(.L_x_25) ;  /* 0x0000000000049947 */ /* 0x000fea0003800000 */
[----:B------:R-:W-:Y:S01]  /*33c0*/  BPT.TRAP 0x1 ;  /* 0x000000040000795c */ /* 0x000fe20000300000 */
.L_x_25:
[----:B-1----:R-:W-:Y:S05]  /*33d0*/  @P0 BRA `(.L_x_26) ;  /* 0x0000000000080947 */ /* 0x002fea0003800000 */
[----:B------:R-:W1:Y:S02]  /*33e0*/  SYNCS.PHASECHK.TRANS64.TRYWAIT P0, [UR9], R229 ;  /* 0x000000e5ff0075a7 */ /* 0x000e640008000149 */
[----:B-1----:R-:W-:Y:S05]  /*33f0*/  @!P0 BRA `(.L_x_27) ;  /* 0x000000d400b48947 */ /* 0x002fea0003800000 */
.L_x_26:
[----:B------:R-:W-:Y:S01]  /*3400*/  UIADD3 UR9, UR12, 0x280, URZ ;  /* 0x000002800c097890 */ /* 0x000fe2000fffe03f */
[----:B------:R-:W-:Y:S01]  /*3410*/  WARPGROUP.ARRIVE ;  /* 0x00000000000079c5 */ /* 0x000fe20000000000 */
[----:B------:R-:W-:Y:S02]  /*3420*/  UIADD3 UR10, UR12, 0xb280, URZ ;  /* 0x0000b2800c0a7890 */ /* 0x000fe4000fffe03f */
[----:B------:R-:W-:Y:S02]  /*3430*/  UISETP.NE.AND UP0, UPT, UR7, URZ, UPT ;  /* 0x0000003f0700728c */ /* 0x000fe4000bf05270 */
[----:B------:R-:W-:Y:S02]  /*3440*/  USHF.R.U32.HI UR9, URZ, 0x4, UR9 ;  /* 0x000000043f097899 */ /* 0x000fe40008011609 */
[----:B------:R-:W-:Y:S02]  /*3450*/  USHF.R.U32.HI UR10, URZ, 0x4, UR10 ;  /* 0x000000043f0a7899 */ /* 0x000fe4000801160a */
[----:B------:R-:W-:-:S02]  /*3460*/  USEL UR8, UR8, URZ, !UP0 ;  /* 0x0000003f08087287 */ /* 0x000fc4000c000000 */
[----:B------:R-:W-:Y:S02]  /*3470*/  ULOP3.LUT UR9, UR9, 0x3fff, URZ, 0xc0, !UPT ;  /* 0x00003fff09097892 */ /* 0x000fe4000f8ec03f */
[----:B------:R-:W-:Y:S02]  /*3480*/  ULOP3.LUT UR10, UR10, 0x3fff, URZ, 0xc0, !UPT ;  /* 0x00003fff0a0a7892 */ /* 0x000fe4000f8ec03f */
[----:B------:R-:W-:Y:S02]  /*3490*/  UISETP.NE.U32.AND UP0, UPT, UR8, URZ, UPT ;  /* 0x0000003f0800728c */ /* 0x000fe4000bf05070 */
[----:B------:R-:W-:Y:S02]  /*34a0*/  ULOP3.LUT UR8, UR9, 0x10000, URZ, 0xfc, !UPT ;  /* 0x0001000009087892 */ /* 0x000fe4000f8efc3f */
[----:B------:R-:W-:Y:S02]  /*34b0*/  ULOP3.LUT UR10, UR10, 0x10000, URZ, 0xfc, !UPT ;  /* 0x000100000a0a7892 */ /* 0x000fe4000f8efc3f */
[----:B------:R-:W-:-:S02]  /*34c0*/  ULEA UR8, UR19, UR8, 0x7 ;  /* 0x0000000813087291 */ /* 0x000fc4000f8e383f */
[----:B------:R-:W-:Y:S01]  /*34d0*/  ULEA UR10, UR19, UR10, 0x9 ;  /* 0x0000000a130a7291 */ /* 0x000fe2000f8e483f */
[----:B------:R-:W-:Y:S01]  /*34e0*/  UMOV UR9, 0xc0000010 ;  /* 0xc000001000097882 */ /* 0x000fe20000000000 */
[----:B------:R-:W-:Y:S01]  /*34f0*/  UMOV UR11, 0xc0000010 ;  /* 0xc0000010000b7882 */ /* 0x000fe20000000000 */
[----:B------:R-:W-:-:S06]  /*3500*/  UIADD3 UR6, UR6, 0x1, URZ ;  /* 0x0000000106067890 */ /* 0x000fcc000fffe03f */
[----:B------:R-:W-:Y:S01]  /*3510*/  QGMMA.64x256x32.F32.E5M2.E5M2 R24, gdesc[UR8], R24, UP0, gsb0 ;  /* 0x03e00000081879f3 */ /* 0x000fe2000b803818 */
[----:B------:R-:W-:-:S04]  /*3520*/  UISETP.NE.AND UP0, UPT, UR6, UR32, UPT ;  /* 0x000000200600728c */ /* 0x000fc8000bf05270 */
[----:B------:R-:W-:-:S06]  /*3530*/  USEL UR7, URZ, 0x1, UP0 ;  /* 0x000000013f077887 */ /* 0x000fcc0008000000 */
[----:B------:R-:W-:Y:S01]  /*3540*/  ISETP.NE.AND P0, PT, RZ, UR7, PT ;  /* 0x00000007ff007c0c */ /* 0x000fe2000bf05270 */
[----:B------:R-:W-:-:S12]  /*3550*/  WARPGROUP.DEPBAR.LE gsb0, 0x1 ;  /* 0x00008000000079c5 */ /* 0x000fd80000010100 */
[----:B------:R-:W-:Y:S05]  /*3560*/  @!P0 BRA `(.L_x_28) ;  /* 0x0000000c00808947 */ /* 0x000fea0003800000 */
[----:B------:R-:W-:Y:S02]  /*3570*/  WARPGROUP.DEPBAR.LE gsb0, 0x0 ;  /* 0x00008000000079c5 */ /* 0x000fe40000010000 */
[----:B------:R-:W-:-:S01]  /*3580*/  FADD R226, R24, R226 ;  /* 0x000000e218e27221 */ /* 0x000fc20000000000 */
[----:B------:R-:W-:Y:S01]  /*3590*/  FADD R225, R25, R225 ;  /* 0x000000e119e17221 */ /* 0x000fe20000000000 */
[----:B------:R1:W-:Y:S01]  /*35a0*/  STL [R1+0x9c], R227 ;  /* 0x00009ce301007387 */ /* 0x0003e20000100800 */
[----:B------:R-:W-:-:S01]  /*35b0*/  FADD R224, R26, R224 ;  /* 0x000000e01ae07221 */ /* 0x000fc20000000000 */
[----:B------:R-:W-:Y:S01]  /*35c0*/  FADD R223, R27, R223 ;  /* 0x000000df1bdf7221 */ /* 0x000fe20000000000 */
[----:B------:R-:W-:-:S01]  /*35d0*/  FADD R222, R28, R222 ;  /* 0x000000de1cde7221 */ /* 0x000fc20000000000 */
[----:B------:R-:W-:Y:S01]  /*35e0*/  FADD R221, R29, R221 ;  /* 0x000000dd1ddd7221 */ /* 0x000fe20000000000 */
[----:B-1----:R-:W3:Y:S04]  /*35f0*/  LDL.LU R227, [R1+0x30] ;  /* 0x0000300001e37983 */ /* 0x002ee80000300800 */
[----:B------:R1:W-:Y:S01]  /*3600*/  STL [R1+0xa0], R226 ;  /* 0x0000a0e201007387 */ /* 0x0003e20000100800 */
[----:B------:R-:W-:-:S01]  /*3610*/  FADD R220, R30, R220 ;  /* 0x000000dc1edc7221 */ /* 0x000fc20000000000 */
[----:B------:R-:W-:-:S02]  /*3620*/  FADD R219, R31, R219 ;  /* 0x000000db1fdb7221 */ /* 0x000fc40000000000 */
[----:B-1----:R-:W4:Y:S04]  /*3630*/  LDL.LU R226, [R1+0x2c] ;  /* 0x00002c0001e27983 */ /* 0x002f280000300800 */
[----:B------:R1:W-:Y:S01]  /*3640*/  STL [R1+0xa4], R225 ;  /* 0x0000a4e101007387 */ /* 0x0003e20000100800 */
[----:B------:R-:W-:-:S03]  /*3650*/  FADD R218, R32, R218 ;  /* 0x000000da20da7221 */ /* 0x000fc60000000000 */
[----:B-1----:R-:W2:Y:S04]  /*3660*/  LDL.LU R225, [R1+0x28] ;  /* 0x0000280001e17983 */ /* 0x002ea80000300800 */
        /* <DEDUP_REMOVED lines=9> */
[----:B------:R1:W-:Y:S04]  /*3700*/  STL [R1+0xb4], R221 ;  /* 0x0000b4dd01007387 */ /* 0x0003e80000100800 */
        /* <DEDUP_REMOVED lines=12> */
[----:B-1----:R-:W2:Y:S01]  /*37d0*/  LDL.LU R215, [R1] ;  /* 0x0000000001d77983 */ /* 0x002ea20000300800 */
[----:B------:R-:W-:-:S01]  /*37e0*/  FADD R214, R36, R214 ;  /* 0x000000d624d67221 */ /* 0x000fc20000000000 */
[----:B------:R-:W-:Y:S01]  /*37f0*/  FADD R213, R37, R213 ;  /* 0x000000d525d57221 */ /* 0x000fe20000000000 */
[----:B------:R-:W-:-:S01]  /*3800*/  FADD R212, R38, R212 ;  /* 0x000000d426d47221 */ /* 0x000fc20000000000 */
[----:B------:R-:W-:Y:S01]  /*3810*/  FADD R211, R39, R211 ;  /* 0x000000d327d37221 */ /* 0x000fe20000000000 */
[----:B------:R-:W-:-:S01]  /*3820*/  FADD R210, R40, R210 ;  /* 0x000000d228d27221 */ /* 0x000fc20000000000 */
[----:B------:R-:W-:Y:S01]  /*3830*/  STL [R1+0xd0], R214 ;  /* 0x0000d0d601007387 */ /* 0x000fe20000100800 */
        /* <DEDUP_REMOVED lines=11> */
[----:B------:R1:W-:Y:S01]  /*38f0*/  STL [R1+0xdc], R211 ;  /* 0x0000dcd301007387 */ /* 0x0003e20000100800 */
[----:B------:R-:W-:-:S01]  /*3900*/  FADD R200, R50, R200 ;  /* 0x000000c832c87221 */ /* 0x000fc20000000000 */
[----:B------:R-:W-:Y:S01]  /*3910*/  FADD R199, R51, R199 ;  /* 0x000000c733c77221 */ /* 0x000fe20000000000 */
        /* <DEDUP_REMOVED lines=69> */
[----:B-----5:R-:W-:Y:S01]  /*3d70*/  FADD R0, R121, R0 ;  /* 0x0000000079007221 */ /* 0x020fe20000000000 */
[----:B---3--:R-:W-:-:S01]  /*3d80*/  FADD R227, R134, R227 ;  /* 0x000000e386e37221 */ /* 0x008fc20000000000 */
[----:B----4-:R-:W-:Y:S01]  /*3d90*/  FADD R226, R133, R226 ;  /* 0x000000e285e27221 */ /* 0x010fe20000000000 */
[----:B--2---:R-:W-:-:S01]  /*3da0*/  FADD R225, R132, R225 ;  /* 0x000000e184e17221 */ /* 0x004fc20000000000 */
        /* <DEDUP_REMOVED lines=9> */
[----:B------:R-:W-:-:S05]  /*3e40*/  FADD R215, R122, R215 ;  /* 0x000000d77ad77221 */ /* 0x000fca0000000000 */
[----:B------:R2:W-:Y:S04]  /*3e50*/  STL [R1], R215 ;  /* 0x000000d701007387 */ /* 0x0005e80000100800 */
[----:B------:R3:W-:Y:S04]  /*3e60*/  STL [R1+0x4], R216 ;  /* 0x000004d801007387 */ /* 0x0007e80000100800 */
        /* <DEDUP_REMOVED lines=8> */
[----:B-1----:R-:W4:Y:S04]  /*3ef0*/  LDL.LU R211, [R1+0x34] ;  /* 0x0000340001d37983 */ /* 0x002f280000300800 */
[----:B------:R1:W-:Y:S04]  /*3f00*/  STL [R1+0x28], R225 ;  /* 0x000028e101007387 */ /* 0x0003e80000100800 */
[----:B------:R-:W4:Y:S04]  /*3f10*/  LDL.LU R212, [R1+0x38] ;  /* 0x0000380001d47983 */ /* 0x000f280000300800 */
[----:B------:R1:W-:Y:S04]  /*3f20*/  STL [R1+0x2c], R226 ;  /* 0x00002ce201007387 */ /* 0x0003e80000100800 */
[----:B------:R-:W4:Y:S04]  /*3f30*/  LDL.LU R213, [R1+0x3c] ;  /* 0x00003c0001d57983 */ /* 0x000f280000300800 */
[----:B------:R1:W-:Y:S04]  /*3f40*/  STL [R1+0x30], R227 ;  /* 0x000030e301007387 */ /* 0x0003e80000100800 */
[----:B------:R-:W4:Y:S04]  /*3f50*/  LDL.LU R214, [R1+0x40] ;  /* 0x0000400001d67983 */ /* 0x000f280000300800 */
[----:B--2---:R-:W2:Y:S04]  /*3f60*/  LDL.LU R215, [R1+0x44] ;  /* 0x0000440001d77983 */ /* 0x004ea80000300800 */
[----:B---3--:R-:W3:Y:S04]  /*3f70*/  LDL.LU R216, [R1+0x48] ;  /* 0x0000480001d87983 */ /* 0x008ee80000300800 */
[----:B----4-:R-:W4:Y:S04]  /*3f80*/  LDL.LU R217, [R1+0x4c] ;  /* 0x00004c0001d97983 */ /* 0x010f280000300800 */
[----:B0-----:R-:W4:Y:S04]  /*3f90*/  LDL.LU R218, [R1+0x50] ;  /* 0x0000500001da7983 */ /* 0x001f280000300800 */
[----:B------:R-:W4:Y:S04]  /*3fa0*/  LDL.LU R219, [R1+0x54] ;  /* 0x0000540001db7983 */ /* 0x000f280000300800 */
[----:B------:R-:W4:Y:S04]  /*3fb0*/  LDL.LU R220, [R1+0x58] ;  /* 0x0000580001dc7983 */ /* 0x000f280000300800 */
[----:B------:R-:W4:Y:S04]  /*3fc0*/  LDL.LU R221, [R1+0x5c] ;  /* 0x00005c0001dd7983 */ /* 0x000f280000300800 */
[----:B------:R-:W4:Y:S04]  /*3fd0*/  LDL.LU R222, [R1+0x60] ;  /* 0x0000600001de7983 */ /* 0x000f280000300800 */
[----:B------:R-:W4:Y:S04]  /*3fe0*/  LDL.LU R223, [R1+0x64] ;  /* 0x0000640001df7983 */ /* 0x000f280000300800 */
[----:B------:R-:W4:Y:S04]  /*3ff0*/  LDL.LU R224, [R1+0x68] ;  /* 0x0000680001e07983 */ /* 0x000f280000300800 */
[----:B-1----:R-:W4:Y:S04]  /*4000*/  LDL.LU R225, [R1+0x6c] ;  /* 0x00006c0001e17983 */ /* 0x002f280000300800 */
[----:B------:R-:W4:Y:S04]  /*4010*/  LDL.LU R226, [R1+0x70] ;  /* 0x0000700001e27983 */ /* 0x000f280000300800 */
[----:B------:R-:W4:Y:S01]  /*4020*/  LDL.LU R227, [R1+0x74] ;  /* 0x0000740001e37983 */ /* 0x000f220000300800 */
[----:B------:R-:W-:-:S05]  /*4030*/  FADD R211, R135, R211 ;  /* 0x000000d387d37221 */ /* 0x000fca0000000000 */
[----:B------:R0:W-:Y:S01]  /*4040*/  STL [R1+0x34], R211 ;  /* 0x000034d301007387 */ /* 0x0001e20000100800 */
[----:B------:R-:W-:-:S03]  /*4050*/  FADD R212, R136, R212 ;  /* 0x000000d488d47221 */ /* 0x000fc60000000000 */
[----:B0-----:R1:W5:Y:S01]  /*4060*/  LDL.LU R211, [R1+0xdc] ;  /* 0x0000dc0001d37983 */ /* 0x0013620000300800 */
[----:B------:R-:W-:-:S03]  /*4070*/  FADD R213, R137, R213 ;  /* 0x000000d589d57221 */ /* 0x000fc60000000000 */
[----:B------:R0:W-:Y:S01]  /*4080*/  STL [R1+0x38], R212 ;  /* 0x000038d401007387 */ /* 0x0001e20000100800 */
[----:B------:R-:W-:-:S01]  /*4090*/  FADD R214, R138, R214 ;  /* 0x000000d68ad67221 */ /* 0x000fc20000000000 */
[----:B--2---:R-:W-:Y:S02]  /*40a0*/  FADD R215, R139, R215 ;  /* 0x000000d78bd77221 */ /* 0x004fe40000000000 */
[----:B0-----:R1:W5:Y:S01]  /*40b0*/  LDL.LU R212, [R1+0xd8] ;  /* 0x0000d80001d47983 */ /* 0x0013620000300800 */
[----:B---3--:R-:W-:-:S03]  /*40c0*/  FADD R216, R140, R216 ;  /* 0x000000d88cd87221 */ /* 0x008fc60000000000 */
[----:B------:R0:W-:Y:S01]  /*40d0*/  STL [R1+0x3c], R213 ;  /* 0x00003cd501007387 */ /* 0x0001e20000100800 */
[----:B----4-:R-:W-:-:S03]  /*40e0*/  FADD R217, R141, R217 ;  /* 0x000000d98dd97221 */ /* 0x010fc60000000000 */
[----:B0-----:R1:W5:Y:S01]  /*40f0*/  LDL.LU R213, [R1+0xd4] ;  /* 0x0000d40001d57983 */ /* 0x0013620000300800 */
[----:B------:R-:W-:-:S03]  /*4100*/  FADD R218, R142, R218 ;  /* 0x000000da8eda7221 */ /* 0x000fc60000000000 */
[----:B------:R0:W-:Y:S01]  /*4110*/  STL [R1+0x40], R214 ;  /* 0x000040d601007387 */ /* 0x0001e20000100800 */
[----:B------:R-:W-:-:S01]  /*4120*/  FADD R219, R143, R219 ;  /* 0x000000db8fdb7221 */ /* 0x000fc20000000000 */
[----:B------:R-:W-:Y:S02]  /*4130*/  FADD R220, R144, R220 ;  /* 0x000000dc90dc7221 */ /* 0x000fe40000000000 */
[----:B0-----:R1:W5:Y:S04]  /*4140*/  LDL.LU R214, [R1+0xd0] ;  /* 0x0000d00001d67983 */ /* 0x0013680000300800 */
[----:B------:R0:W-:Y:S01]  /*4150*/  STL [R1+0x44], R215 ;  /* 0x000044d701007387 */ /* 0x0001e20000100800 */
[----:B------:R-:W-:-:S01]  /*4160*/  FADD R221, R145, R221 ;  /* 0x000000dd91dd7221 */ /* 0x000fc20000000000 */
[----:B------:R-:W-:-:S02]  /*4170*/  FADD R222, R146, R222 ;  /* 0x000000de92de7221 */ /* 0x000fc40000000000 */
[----:B0-----:R1:W5:Y:S04]  /*4180*/  LDL.LU R215, [R1+0xcc] ;  /* 0x0000cc0001d77983 */ /* 0x0013680000300800 */
[----:B------:R0:W-:Y:S01]  /*4190*/  STL [R1+0x48], R216 ;  /* 0x000048d801007387 */ /* 0x0001e20000100800 */
[----:B------:R-:W-:-:S03]  /*41a0*/  FADD R223, R147, R223 ;  /* 0x000000df93df7221 */ /* 0x000fc60000000000 */
        /* <DEDUP_REMOVED lines=13> */
[----:B------:R0:W-:Y:S04]  /*4280*/  STL [R1+0x5c], R221 ;  /* 0x00005cdd01007387 */ /* 0x0001e80000100800 */
        /* <DEDUP_REMOVED lines=12> */
[----:B0-----:R1:W5:Y:S01]  /*4350*/  LDL.LU R227, [R1+0x9c] ;  /* 0x00009c0001e37983 */ /* 0x0013620000300800 */
[----:B------:R-:W-:-:S05]  /*4360*/  UMOV UR6, URZ ;  /* 0x0000003f00067c82 */ /* 0x000fca0008000000 */
.L_x_28:
[----:B------:R-:W-:Y:S05]  /*4370*/  @!P1 BRA `(.L_x_29) ;  /* 0x0000000000049947 */ /* 0x000fea0003800000 */
[----:B------:R-:W-:Y:S01]  /*4380*/  BPT.TRAP 0x1 ;  /* 0x000000040000795c */ /* 0x000fe20000300000 */
.L_x_29:
[----:B------:R-:W-:Y:S02]  /*4390*/  UISETP.GT.U32.AND UP0, UPT, UR13, 0x1, UPT ;  /* 0x000000010d00788c */ /* 0x000fe4000bf04070 */
[----:B------:R-:W-:-:S04]  /*43a0*/  ULEA UR8, UR24, UR12, 0x3 ;  /* 0x0000000c18087291 */ /* 0x000fc8000f8e183f */
[----:B------:R-:W-:Y:S01]  /*43b0*/  UIADD3 UR8, UR8, 0xb0, URZ ;  /* 0x000000b008087890 */ /* 0x000fe2000fffe03f */
[----:B------:R-:W-:-:S03]  /*43c0*/  PLOP3.LUT P0, PT, PT, PT, UP0, 0x80, 0x0 ;  /* 0x000000000000781c */ /* 0x000fc60003f0f008 */
[----:B------:R-:W-:-:S09]  /*43d0*/  UPRMT UR8, URZ, 0x654, UR8 ;  /* 0x000006543f087896 */ /* 0x000fd20008000008 */
[----:B------:R-:W-:Y:S01]  /*43e0*/  SYNCS.ARRIVE.TRANS64.RED.A1T0 RZ, [UR8], RZ ;  /* 0x000000ffffff79a7 */ /* 0x000fe20008100408 */
[----:B------:R-:W-:Y:S05]  /*43f0*/  @P0 BRA `(.L_x_30) ;  /* 0x0000000000040947 */ /* 0x000fea0003800000 */
[----:B------:R-:W-:Y:S01]  /*4400*/  BPT.TRAP 0x1 ;  /* 0x000000040000795c */ /* 0x000fe20000300000 */
.L_x_30:
[----:B------:R-:W-:Y:S01]  /*4410*/  UIADD3 UR19, UR19, 0x1, URZ ;  /* 0x0000000113137890 */ /* 0x000fe2000fffe03f */
[C---:B------:R-:W-:Y:S01]  /*4420*/  ISETP.GT.AND P0, PT, R228.reuse, 0x1, PT ;  /* 0x00000001e400780c */ /* 0x040fe20003f04270 */
[----:B------:R-:W-:Y:S01]  /*4430*/  UIADD3 UR24, UR24, 0x1, URZ ;  /* 0x0000000118187890 */ /* 0x000fe2000fffe03f */
[----:B------:R-:W-:Y:S01]  /*4440*/  VIADD R228, R228, 0xffffffff ;  /* 0xffffffffe4e47836 */ /* 0x000fe20000000000 */
[----:B------:R-:W-:Y:S02]  /*4450*/  UISETP.NE.AND UP0, UPT, UR19, 0x16, UPT ;  /* 0x000000161300788c */ /* 0x000fe4000bf05270 */
[----:B------:R-:W-:Y:S02]  /*4460*/  UISETP.NE.AND UP1, UPT, UR24, 0x16, UPT ;  /* 0x000000161800788c */ /* 0x000fe4000bf25270 */
[----:B------:R-:W-:Y:S02]  /*4470*/  USEL UR8, URZ, 0x1, UP0 ;  /* 0x000000013f087887 */ /* 0x000fe40008000000 */
[----:B------:R-:W-:-:S02]  /*4480*/  USEL UR19, UR19, URZ, UP0 ;  /* 0x0000003f13137287 */ /* 0x000fc40008000000 */
[----:B------:R-:W-:Y:S02]  /*4490*/  USEL UR24, UR24, URZ, UP1 ;  /* 0x0000003f18187287 */ /* 0x000fe40008800000 */
[----:B-----5:R-:W-:Y:S01]  /*44a0*/  LOP3.LUT R227, R227, UR8, RZ, 0x3c, !PT ;  /* 0x00000008e3e37c12 */ /* 0x020fe2000f8e3cff */
[----:B------:R-:W-:Y:S01]  /*44b0*/  UMOV UR8, 0x1 ;  /* 0x0000000100087882 */ /* 0x000fe20000000000 */
[----:B------:R-:W-:Y:S08]  /*44c0*/  @P0 BRA `(.L_x_31) ;  /* 0xffffffec009c0947 */ /* 0x000ff0000383ffff */
.L_x_23:
[----:B------:R-:W-:-:S04]  /*44d0*/  UISETP.NE.AND UP0, UPT, UR6, URZ, UPT ;  /* 0x0000003f0600728c */ /* 0x000fc8000bf05270 */
[----:B------:R-:W-:-:S06]  /*44e0*/  USEL UR6, URZ, 0x1, !UP0 ;  /* 0x000000013f067887 */ /* 0x000fcc000c000000 */
[----:B------:R-:W-:-:S13]  /*44f0*/  ISETP.NE.AND P0, PT, RZ, UR6, PT ;  /* 0x00000006ff007c0c */ /* 0x000fda000bf05270 */
[----:B------:R-:W-:Y:S05]  /*4500*/  @!P0 BRA `(.L_x_32) ;  /* 0x0000000c00dc8947 */ /* 0x000fea0003800000 */
[----:B------:R-:W3:Y:S04]  /*4510*/  LDL.LU R227, [R1+0x74] ;  /* 0x0000740001e37983 */ /* 0x000ee80000300800 */
[----:B---3--:R3:W-:Y:S04]  /*4520*/  STL [R1+0x9c], R227 ;  /* 0x00009ce301007387 */ /* 0x0087e80000100800 */
[----:B---3--:R-:W3:Y:S04]  /*4530*/  LDL.LU R227, [R1+0x70] ;  /* 0x0000700001e37983 */ /* 0x008ee80000300800 */
        /* <DEDUP_REMOVED lines=55> */
[----:B---3--:R-:W3:Y:S01]  /*48b0*/  LDL.LU R227, [R1] ;  /* 0x0000000001e37983 */ /* 0x008ee20000300800 */
[----:B------:R-:W-:-:S02]  /*48c0*/  WARPGROUP.DEPBAR.LE gsb0, 0x0 ;  /* 0x00008000000079c5 */ /* 0x000fc40000010000 */
[----:B------:R-:W-:Y:S01]  /*48d0*/  FADD R226, R24, R226 ;  /* 0x000000e218e27221 */ /* 0x000fe20000000000 */
        /* <DEDUP_REMOVED lines=97> */
[----:B---3--:R-:W-:-:S05]  /*4ef0*/  FADD R227, R122, R227 ;  /* 0x000000e37ae37221 */ /* 0x008fca0000000000 */
[----:B------:R3:W-:Y:S04]  /*4f00*/  STL [R1], R227 ;  /* 0x000000e301007387 */ /* 0x0007e80000100800 */
[----:B---3--:R-:W3:Y:S02]  /*4f10*/  LDL.LU R227, [R1+0x10c] ;  /* 0x00010c0001e37983 */ /* 0x008ee40000300800 */
[----:B---3--:R-:W-:-:S05]  /*4f20*/  FADD R227, R123, R227 ;  /* 0x000000e37be37221 */ /* 0x008fca0000000000 */
[----:B------:R3:W-:Y:S04]  /*4f30*/  STL [R1+0x4], R227 ;  /* 0x000004e301007387 */ /* 0x0007e80000100800 */
        /* <DEDUP_REMOVED lines=83> */
[----:B------:R3:W-:Y:S02]  /*5470*/  STL [R1+0x74], R227 ;  /* 0x000074e301007387 */ /* 0x0007e40000100800 */
.L_x_32:
[----:B---3--:R-:W-:-:S04]  /*5480*/  IMAD.U32 R227, RZ, RZ, UR31 ;  /* 0x0000001fffe37e24 */ /* 0x008fc8000f8e00ff */
[----:B------:R3:W-:Y:S01]  /*5490*/  SYNCS.ARRIVE.TRANS64.A1T0 RZ, [R227+UR29], RZ ;  /* 0x000000ffe3ff79a7 */ /* 0x0007e2000810001d */
[----:B------:R-:W-:Y:S02]  /*54a0*/  WARPGROUP.DEPBAR.LE gsb0, 0x0 ;  /* 0x00008000000079c5 */ /* 0x000fe40000010000 */
[----:B------:R-:W4:Y:S02]  /*54b0*/  LDC R24, c[0x0][0x28c] ;  /* 0x0000a300ff187b82 */ /* 0x000f240000000800 */
[----:B----4-:R-:W-:-:S13]  /*54c0*/  ISETP.GE.AND P0, PT, R24, 0x1, PT ;  /* 0x000000011800780c */ /* 0x010fda0003f06270 */
[----:B---3--:R-:W-:Y:S05]  /*54d0*/  @!P0 BRA `(.L_x_33) ;  /* 0x0000000000408947 */ /* 0x008fea0003800000 */
[----:B------:R-:W-:-:S06]  /*54e0*/  UISETP.NE.AND UP0, UPT, UR27, 0x3, UPT ;  /* 0x000000031b00788c */ /* 0x000fcc000bf05270 */
[----:B------:R-:W-:-:S13]  /*54f0*/  PLOP3.LUT P0, PT, PT, PT, UP0, 0x80, 0x0 ;  /* 0x000000000000781c */ /* 0x000fda0003f0f008 */
[----:B------:R-:W-:Y:S05]  /*5500*/  @!P0 BRA `(.L_x_34) ;  /* 0x0000000000048947 */ /* 0x000fea0003800000 */
[----:B------:R-:W-:Y:S01]  /*5510*/  BPT.TRAP 0x1 ;  /* 0x000000040000795c */ /* 0x000fe20000300000 */
.L_x_34:
[----:B------:R-:W-:Y:S02]  /*5520*/  UIADD3 UR8, UR16, UR5, URZ ;  /* 0x0000000510087290 */ /* 0x000fe4000fffe03f */
[----:B------:R-:W-:Y:S02]  /*5530*/  UISETP.GT.U32.AND UP0, UPT, UR13, 0x1, UPT ;  /* 0x000000010d00788c */ /* 0x000fe4000bf04070 */
[----:B------:R-:W-:-:S04]  /*5540*/  UIMAD.WIDE.U32 UR6, UR8, -0x45d1745d, URZ ;  /* 0xba2e8ba3080678a5 */ /* 0x000fc8000f8e003f */
[----:B------:R-:W-:Y:S01]  /*5550*/  USHF.R.U32.HI UR6, URZ, 0x4, UR7 ;  /* 0x000000043f067899 */ /* 0x000fe20008011607 */
[----:B------:R-:W-:-:S03]  /*5560*/  PLOP3.LUT P0, PT, PT, PT, UP0, 0x80, 0x0 ;  /* 0x000000000000781c */ /* 0x000fc60003f0f008 */
[----:B------:R-:W-:-:S04]  /*5570*/  UIMAD UR8, UR6, -0x16, UR8 ;  /* 0xffffffea060878a4 */ /* 0x000fc8000f8e0208 */
[----:B------:R-:W-:-:S04]  /*5580*/  ULEA UR8, UR8, UR12, 0x3 ;  /* 0x0000000c08087291 */ /* 0x000fc8000f8e183f */
[----:B------:R-:W-:-:S04]  /*5590*/  UIADD3 UR8, UR8, 0xb0, URZ ;  /* 0x000000b008087890 */ /* 0x000fc8000fffe03f */
[----:B------:R-:W-:-:S09]  /*55a0*/  UPRMT UR8, URZ, 0x654, UR8 ;  /* 0x000006543f087896 */ /* 0x000fd20008000008 */
[----:B------:R-:W-:Y:S01]  /*55b0*/  SYNCS.ARRIVE.TRANS64.RED.A1T0 RZ, [UR8], RZ ;  /* 0x000000ffffff79a7 */ /* 0x000fe20008100408 */
[----:B------:R-:W-:Y:S05]  /*55c0*/  @P0 BRA `(.L_x_33) ;  /* 0x0000000000040947 */ /* 0x000fea0003800000 */
[----:B------:R-:W-:Y:S01]  /*55d0*/  BPT.TRAP 0x1 ;  /* 0x000000040000795c */ /* 0x000fe20000300000 */
.L_x_33:
[----:B------:R-:W3:Y:S01]  /*55e0*/  S2R R25, SR_TID.X ;  /* 0x0000000000197919 */ /* 0x000ee20000002100 */
[----:B------:R-:W-:Y:S01]  /*55f0*/  IMAD.U32 R24, RZ, RZ, UR30 ;  /* 0x0000001eff187e24 */ /* 0x000fe2000f8e00ff */
[----:B------:R-:W-:Y:S01]  /*5600*/  UIADD3 UR5, UR28, UR5, URZ ;  /* 0x000000051c057290 */ /* 0x000fe2000fffe03f */
[----:B------:R-:W4:Y:S01]  /*5610*/  LDC R35, c[0x0][0x288] ;  /* 0x0000a200ff237b82 */ /* 0x000f220000000800 */
[----:B------:R-:W-:Y:S02]  /*5620*/  UISETP.GE.U32.AND UP1, UPT, UR28, 0x16, UPT ;  /* 0x000000161c00788c */ /* 0x000fe4000bf26070 */
[----:B------:R-:W-:Y:S01]  /*5630*/  SHF.L.U32 R24, R24, 0x1f, RZ ;  /* 0x0000001f18187819 */ /* 0x000fe200000006ff */
[----:B------:R-:W-:Y:S02]  /*5640*/  UISETP.GT.U32.AND UP0, UPT, UR5, 0x15, UPT ;  /* 0x000000150500788c */ /* 0x000fe4000bf04070 */
[----:B------:R-:W-:Y:S01]  /*5650*/  UIMAD.WIDE.U32 UR6, UR5, -0x45d1745d, URZ ;  /* 0xba2e8ba3050678a5 */ /* 0x000fe2000f8e003f */
[----:B------:R-:W5:Y:S01]  /*5660*/  SYNCS.PHASECHK.TRANS64.TRYWAIT P0, [UR17+0x8], R24 ;  /* 0x00000818ff0075a7 */ /* 0x000f620008000151 */
[----:B------:R-:W-:-:S02]  /*5670*/  UISETP.LT.U32.AND UP0, UPT, UR28, 0x16, UP0 ;  /* 0x000000161c00788c */ /* 0x000fc40008701070 */
[----:B------:R-:W-:Y:S02]  /*5680*/  USHF.R.U32.HI UR6, URZ, 0x4, UR7 ;  /* 0x000000043f067899 */ /* 0x000fe40008011607 */
[----:B------:R-:W-:Y:S02]  /*5690*/  USEL UR8, URZ, 0x1, !UP0 ;  /* 0x000000013f087887 */ /* 0x000fe4000c000000 */
[----:B------:R-:W-:Y:S02]  /*56a0*/  UIMAD UR5, UR6, -0x16, UR5 ;  /* 0xffffffea060578a4 */ /* 0x000fe4000f8e0205 */
[----:B------:R-:W-:-:S04]  /*56b0*/  ULOP3.LUT UR4, UR4, UR8, URZ, 0x3c, !UPT ;  /* 0x0000000804047292 */ /* 0x000fc8000f8e3c3f */
[----:B------:R-:W-:Y:S01]  /*56c0*/  @UP1 ULOP3.LUT UR4, UR4, 0x1, UR6, 0x78, !UPT ;  /* 0x0000000104041892 */ /* 0x000fe2000f8e7806 */
[----:B---3--:R-:W-:-:S04]  /*56d0*/  SHF.R.S32.HI R26, RZ, 0x1f, R25 ;  /* 0x0000001fff1a7819 */ /* 0x008fc80000011419 */
[----:B------:R-:W-:-:S04]  /*56e0*/  LEA.HI R26, R26, R25, RZ, 0x7 ;  /* 0x000000191a1a7211 */ /* 0x000fc800078f38ff */
[----:B------:R-:W-:-:S05]  /*56f0*/  LOP3.LUT R26, R26, 0xffffff80, RZ, 0xc0, !PT ;  /* 0xffffff801a1a7812 */ /* 0x000fca00078ec0ff */
[----:B------:R-:W-:-:S05]  /*5700*/  IMAD.IADD R26, R25, 0x1, -R26 ;  /* 0x00000001191a7824 */ /* 0x000fca00078e0a1a */
[----:B------:R-:W-:-:S04]  /*5710*/  SHF.R.S32.HI R25, RZ, 0x1f, R26 ;  /* 0x0000001fff197819 */ /* 0x000fc8000001141a */
[----:B------:R-:W-:-:S04]  /*5720*/  LEA.HI R25, R25, R26, RZ, 0x2 ;  /* 0x0000001a19197211 */ /* 0x000fc800078f10ff */
[----:B------:R-:W-:-:S05]  /*5730*/  LOP3.LUT R25, R25, 0xfffffffc, RZ, 0xc0, !PT ;  /* 0xfffffffc19197812 */ /* 0x000fca00078ec0ff */
[----:B------:R-:W-:-:S04]  /*5740*/  IMAD.IADD R40, R26, 0x1, -R25 ;  /* 0x000000011a287824 */ /* 0x000fc800078e0a19 */
[----:B------:R-:W-:Y:S01]  /*5750*/  IMAD.SHL.U32 R32, R40, 0x2, RZ ;  /* 0x0000000228207824 */ /* 0x000fe200078e00ff */
[----:B----45:R-:W-:Y:S06]  /*5760*/  @!P0 BRA `(.L_x_35) ;  /* 0x000000b000f88947 */ /* 0x030fec0003800000 */
.L_x_339:
[----:B------:R4:W-:Y:S01]  /*5770*/  STL [R1+0xa0], R2 ;  /* 0x0000a00201007387 */ /* 0x0009e20000100800 */
[----:B------:R-:W-:Y:S01]  /*5780*/  ULDC UR8, c[0x0][0x284] ;  /* 0x0000a10000087ab9 */ /* 0x000fe20000000800 */
[----:B------:R-:W-:Y:S01]  /*5790*/  SHF.R.S32.HI R33, RZ, 0x1f, R32 ;  /* 0x0000001fff217819 */ /* 0x000fe20000011420 */
[----:B------:R-:W-:Y:S01]  /*57a0*/  ULDC.64 UR6, c[0x0][0x5d0] ;  /* 0x0001740000067ab9 */ /* 0x000fe20000000a00 */
[----:B----4-:R-:W4:Y:S04]  /*57b0*/  LDL.LU R2, [R1+0x88] ;  /* 0x0000880001027983 */ /* 0x010f280000300800 */
[----:B------:R0:W-:Y:S04]  /*57c0*/  STL [R1+0x9c], R0 ;  /* 0x00009c0001007387 */ /* 0x0001e80000100800 */
[----:B------:R-:W2:Y:S04]  /*57d0*/  LDL R227, [R1+0x78] ;  /* 0x0000780001e37983 */ /* 0x000ea80000100800 */
[----:B0-----:R-:W3:Y:S01]  /*57e0*/  LDL R0, [R1+0x84] ;  /* 0x0000840001007983 */ /* 0x001ee20000100800 */
[----:B----4-:R-:W-:-:S03]  /*57f0*/  IMAD.SHL.U32 R37, R2, 0x100, RZ ;  /* 0x0000010002257824 */ /* 0x010fc600078e00ff */
[----:B------:R0:W5:Y:S01]  /*5800*/  LDL.LU R2, [R1+0xa0] ;  /* 0x0000a00001027983 */ /* 0x0001620000300800 */
[----:B---3--:R-:W-:-:S03]  /*5810*/  IMAD.SHL.U32 R34, R0, 0x40, RZ ;  /* 0x0000004000227824 */ /* 0x008fc600078e00ff */
[----:B------:R0:W5:Y:S02]  /*5820*/  LDL.LU R0, [R1+0x9c] ;  /* 0x00009c0001007983 */ /* 0x0001640000300800 */
[----:B------:R-:W-:Y:S02]  /*5830*/  ISETP.GE.AND P0, PT, R34, UR8, PT ;  /* 0x0000000822007c0c */ /* 0x000fe4000bf06270 */
[----:B--2---:R-:W-:Y:S02]  /*5840*/  SHF.R.S32.HI R38, RZ, 0x1f, R227 ;  /* 0x0000001fff267819 */ /* 0x004fe400000114e3 */
[----:B------:R-:W-:Y:S01]  /*5850*/  ISETP.GE.OR P0, PT, R37, R35, P0 ;  /* 0x000000232500720c */ /* 0x000fe20000706670 */
[----:B------:R-:W-:-:S04]  /*5860*/  IMAD.WIDE.U32 R24, R227, UR6, R32 ;  /* 0x00000006e3187c25 */ /* 0x000fc8000f8e0020 */
[----:B------:R-:W-:Y:S01]  /*5870*/  IMAD R26, R38, UR6, RZ ;  /* 0x00000006261a7c24 */ /* 0x000fe2000f8e02ff */
[----:B------:R-:W-:Y:S02]  /*5880*/  SHF.R.S32.HI R36, RZ, 0x1f, R37 ;  /* 0x0000001fff247819 */ /* 0x000fe40000011425 */
[----:B------:R-:W-:Y:S01]  /*5890*/  IADD3 R24, P1, R37, R24, RZ ;  /* 0x0000001825187210 */ /* 0x000fe20007f3e0ff */
[----:B------:R-:W-:-:S05]  /*58a0*/  IMAD R27, R227, UR7, R26 ;  /* 0x00000007e31b7c24 */ /* 0x000fca000f8e021a */
[----:B------:R-:W-:Y:S01]  /*58b0*/  IADD3.X R25, R36, R25, R27, P1, !PT ;  /* 0x0000001924197210 */ /* 0x000fe20000ffe41b */
[----:B0-----:R-:W-:Y:S06]  /*58c0*/  @P0 BRA `(.L_x_36) ;  /* 0x0000008c00cc0947 */ /* 0x001fec0003800000 */
[----:B------:R0:W-:Y:S01]  /*58d0*/  STL.64 [R1+0xa8], R4 ;  /* 0x0000a80401007387 */ /* 0x0001e20000100a00 */
[----:B------:R-:W2:Y:S01]  /*58e0*/  LDC.64 R28, c[0x0][0x5c8] ;  /* 0x00017200ff1c7b82 */ /* 0x000ea20000000a00 */
[----:B------:R-:W-:Y:S02]  /*58f0*/  ULDC.64 UR6, c[0x0][0x5c0] ;  /* 0x0001700000067ab9 */ /* 0x000fe40000000a00 */
[----:B0-----:R-:W3:Y:S04]  /*5900*/  LDL.64 R4, [R1+0x90] ;  /* 0x0000900001047983 */ /* 0x001ee80000100a00 */
[----:B-----5:R0:W-:Y:S04]  /*5910*/  STL [R1+0xa0], R2 ;  /* 0x0000a00201007387 */ /* 0x0201e80000100800 */
[----:B0-----:R-:W3:Y:S04]  /*5920*/  LDL.LU R2, [R1+0x84] ;  /* 0x0000840001027983 */ /* 0x001ee80000300800 */
[----:B------:R0:W-:Y:S04]  /*5930*/  STL [R1+0x9c], R0 ;  /* 0x00009c0001007387 */ /* 0x0001e80000100800 */
[----:B0-----:R-:W4:Y:S01]  /*5940*/  LDL R0, [R1+0x8c] ;  /* 0x00008c0001007983 */ /* 0x001f220000100800 */
[----:B---3--:R-:W-:-:S03]  /*5950*/  IMAD.WIDE R30, R2, 0x40, R4 ;  /* 0x00000040021e7825 */ /* 0x008fc600078e0204 */
[----:B------:R0:W5:Y:S04]  /*5960*/  LDL.LU.64 R4, [R1+0xa8] ;  /* 0x0000a80001047983 */ /* 0x0001680000300a00 */
[----:B------:R0:W5:Y:S01]  /*5970*/  LDL.LU R2, [R1+0xa0] ;  /* 0x0000a00001027983 */ /* 0x0001620000300800 */
[-C--:B--2---:R-:W-:Y:S02]  /*5980*/  IMAD R26, R31, R28.reuse, RZ ;  /* 0x0000001c1f1a7224 */ /* 0x084fe400078e02ff */
[----:B------:R-:W-:-:S04]  /*5990*/  IMAD.WIDE.U32 R24, R30, R28, R24 ;  /* 0x0000001c1e187225 */ /* 0x000fc800078e0018 */
[----:B------:R-:W-:Y:S01]  /*59a0*/  IMAD R27, R30, R29, R26 ;  /* 0x0000001d1e1b7224 */ /* 0x000fe200078e021a */
[----:B------:R-:W-:Y:S01]  /*59b0*/  LEA R26, P0, R28, R24, 0x3 ;  /* 0x000000181c1a7211 */ /* 0x000fe200078018ff */
[----:B----4-:R-:W-:Y:S01]  /*59c0*/  IMAD.IADD R39, R0, 0x1, -R34 ;  /* 0x0000000100277824 */ /* 0x010fe200078e0a22 */
[----:B------:R-:W-:Y:S01]  /*59d0*/  IADD3 R24, P1, R24, UR6, RZ ;  /* 0x0000000618187c10 */ /* 0x000fe2000ff3e0ff */
[----:B------:R0:W5:Y:S01]  /*59e0*/  LDL.LU R0, [R1+0x9c] ;  /* 0x00009c0001007983 */ /* 0x0001620000300800 */
[----:B------:R-:W-:Y:S01]  /*59f0*/  IMAD.IADD R27, R25, 0x1, R27 ;  /* 0x00000001191b7824 */ /* 0x000fe200078e021b */
[----:B------:R-:W-:-:S04]  /*5a00*/  IADD3 R26, P3, R26, UR6, RZ ;  /* 0x000000061a1a7c10 */ /* 0x000fc8000ff7e0ff */
[----:B------:R-:W-:Y:S01]  /*5a10*/  LEA.HI.X R29, R28, R27, R29, 0x3, P0 ;  /* 0x0000001b1c1d7211 */ /* 0x000fe200000f1c1d */
[----:B------:R-:W-:Y:S01]  /*5a20*/  IMAD R28, R40, -0x2, R35 ;  /* 0xfffffffe281c7824 */ /* 0x000fe200078e0223 */
[----:B------:R-:W-:Y:S01]  /*5a30*/  FSETP.NEU.AND P0, PT, RZ, UR26, PT ;  /* 0x0000001aff007c0b */ /* 0x000fe2000bf0d000 */
[----:B------:R-:W-:Y:S01]  /*5a40*/  BSSY B0, `(.L_x_36) ;  /* 0x00008db000007945 */ /* 0x000fe20003800000 */
[----:B------:R-:W-:Y:S02]  /*5a50*/  IADD3.X R25, R27, UR7, RZ, P1, !PT ;  /* 0x000000071b197c10 */ /* 0x000fe40008ffe4ff */
[----:B------:R-:W-:Y:S01]  /*5a60*/  IADD3.X R27, R29, UR7, RZ, P3, !PT ;  /* 0x000000071d1b7c10 */ /* 0x000fe20009ffe4ff */
[----:B------:R-:W-:-:S08]  /*5a70*/  IMAD.IADD R34, R28, 0x1, -R37 ;  /* 0x000000011c227824 */ /* 0x000fd000078e0a25 */
[----:B0-----:R-:W-:Y:S05]  /*5a80*/  @!P0 BRA `(.L_x_37) ;  /* 0x0000006800d88947 */ /* 0x001fea0003800000 */
[----:B------:R-:W-:Y:S01]  /*5a90*/  ULDC.64 UR6, c[0x0][0x5b8] ;  /* 0x00016e0000067ab9 */ /* 0x000fe20000000a00 */
[----:B------:R-:W-:Y:S01]  /*5aa0*/  ULDC.64 UR8, c[0x0][0x5a8] ;  /* 0x00016a0000087ab9 */ /* 0x000fe20000000a00 */
[----:B------:R-:W-:Y:S01]  /*5ab0*/  IMAD.WIDE.U32 R32, R227, UR6, R32 ;  /* 0x00000006e3207c25 */ /* 0x000fe2000f8e0020 */
[----:B------:R-:W-:Y:S03]  /*5ac0*/  BSSY B1, `(.L_x_38) ;  /* 0x0000010000017945 */ /* 0x000fe60003800000 */
[----:B------:R-:W-:Y:S01]  /*5ad0*/  IMAD R28, R38, UR6, RZ ;  /* 0x00000006261c7c24 */ /* 0x000fe2000f8e02ff */
[----:B------:R-:W-:-:S03]  /*5ae0*/  IADD3 R32, P0, R37, R32, RZ ;  /* 0x0000002025207210 */ /* 0x000fc60007f1e0ff */
[----:B------:R-:W-:Y:S01]  /*5af0*/  IMAD R29, R227, UR7, R28 ;  /* 0x00000007e31d7c24 */ /* 0x000fe2000f8e021c */
[----:B------:R-:W-:Y:S02]  /*5b00*/  ULDC.64 UR6, c[0x0][0x5b0] ;  /* 0x00016c0000067ab9 */ /* 0x000fe40000000a00 */
[----:B------:R-:W-:Y:S02]  /*5b10*/  IMAD R35, R31, UR6, RZ ;  /* 0x000000061f237c24 */ /* 0x000fe4000f8e02ff */
[----:B------:R-:W-:Y:S02]  /*5b20*/  IADD3.X R33, R36, R33, R29, P0, !PT ;  /* 0x0000002124217210 */ /* 0x000fe400007fe41d */
[----:B------:R-:W-:Y:S01]  /*5b30*/  ISETP.GE.AND P0, PT, R39, 0x1, PT ;  /* 0x000000012700780c */ /* 0x000fe20003f06270 */
[C---:B------:R-:W-:Y:S02]  /*5b40*/  IMAD R35, R30.reuse, UR7, R35 ;  /* 0x000000071e237c24 */ /* 0x040fe4000f8e0223 */
[----:B------:R-:W-:Y:S01]  /*5b50*/  IMAD.WIDE.U32 R28, R30, UR6, R32 ;  /* 0x000000061e1c7c25 */ /* 0x000fe2000f8e0020 */
[----:B------:R-:W-:-:S02]  /*5b60*/  ISETP.LT.OR P4, PT, R34, 0x1, !P0 ;  /* 0x000000012200780c */ /* 0x000fc40004781670 */
[----:B------:R-:W-:-:S04]  /*5b70*/  IADD3 R28, P1, R28, UR8, RZ ;  /* 0x000000081c1c7c10 */ /* 0x000fc8000ff3e0ff */
[--C-:B------:R-:W-:Y:S02]  /*5b80*/  IADD3.X R29, R29, UR9, R35.reuse, P1, !PT ;  /* 0x000000091d1d7c10 */ /* 0x100fe40008ffe423 */
[----:B------:R-:W-:-:S05]  /*5b90*/  PRMT R35, RZ, 0x7610, R35 ;  /* 0x00007610ff237816 */ /* 0x000fca0000000023 */
[----:B------:R-:W-:Y:S05]  /*5ba0*/  @P4 BRA `(.L_x_39) ;  /* 0x0000000000044947 */ /* 0x000fea0003800000 */
[----:B------:R0:W5:Y:S02]  /*5bb0*/  LDG.E.U8 R35, desc[UR22][R28.64] ;  /* 0x000000161c237981 */ /* 0x000164000c1e1100 */
.L_x_39:
[----:B------:R-:W-:Y:S05]  /*5bc0*/  BSYNC B1 ;  /* 0x0000000000017941 */ /* 0x000fea0003800000 */
.L_x_38:
[----:B-----5:R-:W-:Y:S01]  /*5bd0*/  LOP3.LUT R35, R35, 0xff, RZ, 0xc0, !PT ;  /* 0x000000ff23237812 */ /* 0x020fe200078ec0ff */
[----:B------:R-:W-:Y:S01]  /*5be0*/  BSSY B1, `(.L_x_40) ;  /* 0x000000b000017945 */ /* 0x000fe20003800000 */
[----:B------:R-:W-:Y:S02]  /*5bf0*/  ISETP.LT.OR P3, PT, R34, 0x2, !P0 ;  /* 0x000000022200780c */ /* 0x000fe40004761670 */
[----:B------:R-:W-:-:S05]  /*5c00*/  F2FP.F16.E5M2.UNPACK_B R35, R35 ;  /* 0x00000023ff23723e */ /* 0x000fca00020004ff */
[----:B------:R-:W-:-:S05]  /*5c10*/  HADD2.F32 R35, -RZ, R35.H0_H0 ;  /* 0x20000023ff237230 */ /* 0x000fca0000004100 */
[----:B------:R-:W-:-:S04]  /*5c20*/  FMUL R35, R35, UR26 ;  /* 0x0000001a23237c20 */ /* 0x000fc80008400000 */
[----:B------:R-:W-:-:S05]  /*5c30*/  FFMA R35, R226, UR25, R35 ;  /* 0x00000019e2237c23 */ /* 0x000fca0008000023 */
[----:B------:R-:W-:Y:S02]  /*5c40*/  F2FP.SATFINITE.E5M2.F32.PACK_AB_MERGE_C R37, RZ, R35, RZ ;  /* 0x00000023ff25723e */ /* 0x000fe400048060ff */
[----:B------:R-:W-:-:S03]  /*5c50*/  PRMT R35, RZ, 0x7610, R35 ;  /* 0x00007610ff237816 */ /* 0x000fc60000000023 */
[----:B------:R2:W-:Y:S01]  /*5c60*/  @!P4 STG.E.U8 desc[UR22][R24.64], R37 ;  /* 0x000000251800c986 */ /* 0x0005e2000c101116 */
[----:B------:R-:W-:Y:S05]  /*5c70*/  @P3 BRA `(.L_x_41) ;  /* 0x0000000000043947 */ /* 0x000fea0003800000 */
[----:B------:R3:W5:Y:S02]  /*5c80*/  LDG.E.U8 R35, desc[UR22][R28.64+0x1] ;  /* 0x000001161c237981 */ /* 0x000764000c1e1100 */
.L_x_41:
[----:B------:R-:W-:Y:S05]  /*5c90*/  BSYNC B1 ;  /* 0x0000000000017941 */ /* 0x000fea0003800000 */
.L_x_40:
[----:B-----5:R-:W-:Y:S01]  /*5ca0*/  LOP3.LUT R35, R35, 0xff, RZ, 0xc0, !PT ;  /* 0x000000ff23237812 */ /* 0x020fe200078ec0ff */
[----:B------:R-:W-:Y:S01]  /*5cb0*/  BSSY B1, `(.L_x_42) ;  /* 0x0000013000017945 */ /* 0x000fe20003800000 */
[----:B--2---:R-:W-:Y:S02]  /*5cc0*/  IADD3 R37, P1, R30, 0x8, RZ ;  /* 0x000000081e257810 */ /* 0x004fe40007f3e0ff */
[----:B------:R-:W-:-:S03]  /*5cd0*/  F2FP.F16.E5M2.UNPACK_B R35, R35 ;  /* 0x00000023ff23723e */ /* 0x000fc600020004ff */
[----:B------:R-:W-:Y:S01]  /*5ce0*/  IMAD.X R31, RZ, RZ, R31, P1 ;  /* 0x000000ffff1f7224 */ /* 0x000fe200008e061f */
[----:B------:R-:W-:Y:S01]  /*5cf0*/  ISETP.GE.AND P1, PT, R39, 0x9, PT ;  /* 0x000000092700780c */ /* 0x000fe20003f26270 */
[----:B------:R-:W-:Y:S02]  /*5d00*/  HADD2.F32 R35, -RZ, R35.H0_H0 ;  /* 0x20000023ff237230 */ /* 0x000fe40000004100 */
[----:B------:R-:W-:Y:S01]  /*5d10*/  IMAD R36, R31, UR6, RZ ;  /* 0x000000061f247c24 */ /* 0x000fe2000f8e02ff */
[----:B------:R-:W-:Y:S01]  /*5d20*/  ISETP.LT.OR P5, PT, R34, 0x1, !P1 ;  /* 0x000000012200780c */ /* 0x000fe20004fa1670 */
[----:B------:R-:W-:-:S04]  /*5d30*/  IMAD.WIDE.U32 R32, R37, UR6, R32 ;  /* 0x0000000625207c25 */ /* 0x000fc8000f8e0020 */
[----:B------:R-:W-:Y:S01]  /*5d40*/  FMUL R30, R35, UR26 ;  /* 0x0000001a231e7c20 */ /* 0x000fe20008400000 */
[----:B------:R-:W-:-:S03]  /*5d50*/  IMAD R37, R37, UR7, R36 ;  /* 0x0000000725257c24 */ /* 0x000fc6000f8e0224 */
[----:B------:R-:W-:Y:S01]  /*5d60*/  FFMA R225, R225, UR25, R30 ;  /* 0x00000019e1e17c23 */ /* 0x000fe2000800001e */
[----:B------:R-:W-:Y:S02]  /*5d70*/  IADD3 R30, P4, R32, UR8, RZ ;  /* 0x00000008201e7c10 */ /* 0x000fe4000ff9e0ff */
[----:B------:R-:W-:Y:S02]  /*5d80*/  PRMT R32, RZ, 0x7610, R32 ;  /* 0x00007610ff207816 */ /* 0x000fe40000000020 */
[----:B------:R-:W-:Y:S02]  /*5d90*/  F2FP.SATFINITE.E5M2.F32.PACK_AB_MERGE_C R225, RZ, R225, RZ ;  /* 0x000000e1ffe1723e */ /* 0x000fe400048060ff */
[----:B------:R-:W-:-:S03]  /*5da0*/  IADD3.X R31, R33, UR9, R37, P4, !PT ;  /* 0x00000009211f7c10 */ /* 0x000fc6000a7fe425 */
[----:B------:R2:W-:Y:S01]  /*5db0*/  @!P3 STG.E.U8 desc[UR22][R24.64+0x1], R225 ;  /* 0x000001e11800b986 */ /* 0x0005e2000c101116 */
[----:B------:R-:W-:Y:S05]  /*5dc0*/  @P5 BRA `(.L_x_43) ;  /* 0x0000000000045947 */ /* 0x000fea0003800000 */
[----:B------:R4:W5:Y:S02]  /*5dd0*/  LDG.E.U8 R32, desc[UR22][R30.64] ;  /* 0x000000161e207981 */ /* 0x000964000c1e1100 */
.L_x_43:
[----:B------:R-:W-:Y:S05]  /*5de0*/  BSYNC B1 ;  /* 0x0000000000017941 */ /* 0x000fea0003800000 */
.L_x_42:
[----:B-----5:R-:W-:Y:S01]  /*5df0*/  LOP3.LUT R32, R32, 0xff, RZ, 0xc0, !PT ;  /* 0x000000ff20207812 */ /* 0x020fe200078ec0ff */
[----:B------:R-:W-:Y:S01]  /*5e00*/  BSSY B1, `(.L_x_44) ;  /* 0x000000b000017945 */ /* 0x000fe20003800000 */
[----:B------:R-:W-:Y:S02]  /*5e10*/  ISETP.LT.OR P3, PT, R34, 0x2, !P1 ;  /* 0x000000022200780c */ /* 0x000fe40004f61670 */
[----:B------:R-:W-:-:S05]  /*5e20*/  F2FP.F16.E5M2.UNPACK_B R32, R32 ;  /* 0x00000020ff20723e */ /* 0x000fca00020004ff */
[----:B------:R-:W-:-:S05]  /*5e30*/  HADD2.F32 R32, -RZ, R32.H0_H0 ;  /* 0x20000020ff207230 */ /* 0x000fca0000004100 */
[----:B------:R-:W-:Y:S01]  /*5e40*/  FMUL R33, R32, UR26 ;  /* 0x0000001a20217c20 */ /* 0x000fe20008400000 */
[----:B------:R-:W-:-:S03]  /*5e50*/  PRMT R32, RZ, 0x7610, R32 ;  /* 0x00007610ff207816 */ /* 0x000fc60000000020 */
[----:B------:R-:W-:-:S05]  /*5e60*/  FFMA R33, R224, UR25, R33 ;  /* 0x00000019e0217c23 */ /* 0x000fca0008000021 */
[----:B------:R-:W-:-:S05]  /*5e70*/  F2FP.SATFINITE.E5M2.F32.PACK_AB_MERGE_C R33, RZ, R33, RZ ;  /* 0x00000021ff21723e */ /* 0x000fca00048060ff */
[----:B------:R0:W-:Y:S01]  /*5e80*/  @!P5 STG.E.U8 desc[UR22][R26.64], R33 ;  /* 0x000000211a00d986 */ /* 0x0001e2000c101116 */
[----:B------:R-:W-:Y:S05]  /*5e90*/  @P3 BRA `(.L_x_45) ;  /* 0x0000000000043947 */ /* 0x000fea0003800000 */
[----:B------:R0:W5:Y:S02]  /*5ea0*/  LDG.E.U8 R32, desc[UR22][R30.64+0x1] ;  /* 0x000001161e207981 */ /* 0x000164000c1e1100 */
.L_x_45:
[----:B------:R-:W-:Y:S05]  /*5eb0*/  BSYNC B1 ;  /* 0x0000000000017941 */ /* 0x000fea0003800000 */
.L_x_44:
[----:B-----5:R-:W-:Y:S01]  /*5ec0*/  LOP3.LUT R32, R32, 0xff, RZ, 0xc0, !PT ;  /* 0x000000ff20207812 */ /* 0x020fe200078ec0ff */
[----:B------:R-:W-:Y:S01]  /*5ed0*/  BSSY B1, `(.L_x_46) ;  /* 0x000000b000017945 */ /* 0x000fe20003800000 */
[----:B------:R-:W-:Y:S02]  /*5ee0*/  ISETP.LT.OR P4, PT, R34, 0x9, !P0 ;  /* 0x000000092200780c */ /* 0x000fe40004781670 */
[----:B------:R-:W-:-:S05]  /*5ef0*/  F2FP.F16.E5M2.UNPACK_B R32, R32 ;  /* 0x00000020ff20723e */ /* 0x000fca00020004ff */
[----:B------:R-:W-:-:S05]  /*5f00*/  HADD2.F32 R32, -RZ, R32.H0_H0 ;  /* 0x20000020ff207230 */ /* 0x000fca0000004100 */
[----:B------:R-:W-:-:S04]  /*5f10*/  FMUL R32, R32, UR26 ;  /* 0x0000001a20207c20 */ /* 0x000fc80008400000 */
[----:B------:R-:W-:-:S05]  /*5f20*/  FFMA R32, R223, UR25, R32 ;  /* 0x00000019df207c23 */ /* 0x000fca0008000020 */
[----:B0-----:R-:W-:Y:S02]  /*5f30*/  F2FP.SATFINITE.E5M2.F32.PACK_AB_MERGE_C R33, RZ, R32, RZ ;  /* 0x00000020ff21723e */ /* 0x001fe400048060ff */
[----:B------:R-:W-:-:S03]  /*5f40*/  PRMT R32, RZ, 0x7610, R32 ;  /* 0x00007610ff207816 */ /* 0x000fc60000000020 */
[----:B------:R0:W-:Y:S01]  /*5f50*/  @!P3 STG.E.U8 desc[UR22][R26.64+0x1], R33 ;  /* 0x000001211a00b986 */ /* 0x0001e2000c101116 */
[----:B------:R-:W-:Y:S05]  /*5f60*/  @P4 BRA `(.L_x_47) ;  /* 0x0000000000044947 */ /* 0x000fea0003800000 */
[----:B------:R0:W5:Y:S02]  /*5f70*/  LDG.E.U8 R32, desc[UR22][R28.64+0x8] ;  /* 0x000008161c207981 */ /* 0x000164000c1e1100 */
.L_x_47:
[----:B------:R-:W-:Y:S05]  /*5f80*/  BSYNC B1 ;  /* 0x0000000000017941 */ /* 0x000fea0003800000 */
.L_x_46:
[----:B-----5:R-:W-:Y:S01]  /*5f90*/  LOP3.LUT R32, R32, 0xff, RZ, 0xc0, !PT ;  /* 0x000000ff20207812 */ /* 0x020fe200078ec0ff */
[----:B------:R-:W-:Y:S01]  /*5fa0*/  BSSY B1, `(.L_x_48) ;  /* 0x000000b000017945 */ /* 0x000fe20003800000 */
[----:B------:R-:W-:Y:S02]  /*5fb0*/  ISETP.LT.OR P3, PT, R34, 0xa, !P0 ;  /* 0x0000000a2200780c */ /* 0x000fe40004761670 */
[----:B------:R-:W-:-:S05]  /*5fc0*/  F2FP.F16.E5M2.UNPACK_B R32, R32 ;  /* 0x00000020ff20723e */ /* 0x000fca00020004ff */
[----:B------:R-:W-:-:S05]  /*5fd0*/  HADD2.F32 R32, -RZ, R32.H0_H0 ;  /* 0x20000020ff207230 */ /* 0x000fca0000004100 */
[----:B0-----:R-:W-:Y:S01]  /*5fe0*/  FMUL R33, R32, UR26 ;  /* 0x0000001a20217c20 */ /* 0x001fe20008400000 */
[----:B------:R-:W-:-:S03]  /*5ff0*/  PRMT R32, RZ, 0x7610, R32 ;  /* 0x00007610ff207816 */ /* 0x000fc60000000020 */
[----:B------:R-:W-:-:S05]  /*6000*/  FFMA R33, R222, UR25, R33 ;  /* 0x00000019de217c23 */ /* 0x000fca0008000021 */
[----:B------:R-:W-:-:S05]  /*6010*/  F2FP.SATFINITE.E5M2.F32.PACK_AB_MERGE_C R33, RZ, R33, RZ ;  /* 0x00000021ff21723e */ /* 0x000fca00048060ff */
[----:B------:R0:W-:Y:S01]  /*6020*/  @!P4 STG.E.U8 desc[UR22][R24.64+0x8], R33 ;  /* 0x000008211800c986 */ /* 0x0001e2000c101116 */
[----:B------:R-:W-:Y:S05]  /*6030*/  @P3 BRA `(.L_x_49) ;  /* 0x0000000000043947 */ /* 0x000fea0003800000 */
[----:B------:R0:W5:Y:S02]  /*6040*/  LDG.E.U8 R32, desc[UR22][R28.64+0x9] ;  /* 0x000009161c207981 */ /* 0x000164000c1e1100 */
.L_x_49:
[----:B------:R-:W-:Y:S05]  /*6050*/  BSYNC B1 ;  /* 0x0000000000017941 */ /* 0x000fea0003800000 */
.L_x_48:
        /* <DEDUP_REMOVED lines=12> */
.L_x_51:
[----:B------:R-:W-:Y:S05]  /*6120*/  BSYNC B1 ;  /* 0x0000000000017941 */ /* 0x000fea0003800000 */
.L_x_50:
        /* <DEDUP_REMOVED lines=12> */
.L_x_53:
[----:B------:R-:W-:Y:S05]  /*61f0*/  BSYNC B1 ;  /* 0x0000000000017941 */ /* 0x000fea0003800000 */
.L_x_52:
        /* <DEDUP_REMOVED lines=12> */
.L_x_55:
[----:B------:R-:W-:Y:S05]  /*62c0*/  BSYNC B1 ;  /* 0x0000000000017941 */ /* 0x000fea0003800000 */
.L_x_54:
        /* <DEDUP_REMOVED lines=12> */
.L_x_57:
[----:B------:R-:W-:Y:S05]  /*6390*/  BSYNC B1 ;  /* 0x0000000000017941 */ /* 0x000fea0003800000 */
.L_x_56:
        /* <DEDUP_REMOVED lines=12> */
.L_x_59:
[----:B------:R-:W-:Y:S05]  /*6460*/  BSYNC B1 ;  /* 0x0000000000017941 */ /* 0x000fea0003800000 */
.L_x_58:
        /* <DEDUP_REMOVED lines=12> */
.L_x_61:
[----:B------:R-:W-:Y:S05]  /*6530*/  BSYNC B1 ;  /* 0x0000000000017941 */ /* 0x000fea0003800000 */
.L_x_60:
        /* <DEDUP_REMOVED lines=12> */
.L_x_63:
[----:B------:R-:W-:Y:S05]  /*6600*/  BSYNC B1 ;  /* 0x0000000000017941 */ /* 0x000fea0003800000 */
.L_x_62:
        /* <DEDUP_REMOVED lines=12> */
.L_x_65:
[----:B------:R-:W-:Y:S05]  /*66d0*/  BSYNC B1 ;  /* 0x0000000000017941 */ /* 0x000fea0003800000 */
.L_x_64:
        /* <DEDUP_REMOVED lines=12> */
.L_x_67:
[----:B------:R-:W-:Y:S05]  /*67a0*/  BSYNC B1 ;  /* 0x0000000000017941 */ /* 0x000fea0003800000 */
.L_x_66:
        /* <DEDUP_REMOVED lines=12> */
.L_x_69:
[----:B------:R-:W-:Y:S05]  /*6870*/  BSYNC B1 ;  /* 0x0000000000017941 */ /* 0x000fea0003800000 */
.L_x_68:
        /* <DEDUP_REMOVED lines=12> */
.L_x_71:
[----:B------:R-:W-:Y:S05]  /*6940*/  BSYNC B1 ;  /* 0x0000000000017941 */ /* 0x000fea0003800000 */
.L_x_70:
        /* <DEDUP_REMOVED lines=12> */
.L_x_73:
[----:B------:R-:W-:Y:S05]  /*6a10*/  BSYNC B1 ;  /* 0x0000000000017941 */ /* 0x000fea0003800000 */
.L_x_72:
        /* <DEDUP_REMOVED lines=12> */
.L_x_75:
[----:B------:R-:W-:Y:S05]  /*6ae0*/  BSYNC B1 ;  /* 0x0000000000017941 */ /* 0x000fea0003800000 */
.L_x_74:
        /* <DEDUP_REMOVED lines=12> */
.L_x_77:
[----:B------:R-:W-:Y:S05]  /*6bb0*/  BSYNC B1 ;  /* 0x0000000000017941 */ /* 0x000fea0003800000 */
.L_x_76:
        /* <DEDUP_REMOVED lines=12> */
.L_x_79:
[----:B------:R-:W-:Y:S05]  /*6c80*/  BSYNC B1 ;  /* 0x0000000000017941 */ /* 0x000fea0003800000 */
.L_x_78:
        /* <DEDUP_REMOVED lines=12> */
.L_x_81:
[----:B------:R-:W-:Y:S05]  /*6d50*/  BSYNC B1 ;  /* 0x0000000000017941 */ /* 0x000fea0003800000 */
.L_x_80:
        /* <DEDUP_REMOVED lines=12> */
.L_x_83:
[----:B------:R-:W-:Y:S05]  /*6e20*/  BSYNC B1 ;  /* 0x0000000000017941 */ /* 0x000fea0003800000 */
.L_x_82:
        /* <DEDUP_REMOVED lines=12> */
.L_x_85:
[----:B------:R-:W-:Y:S05]  /*6ef0*/  BSYNC B1 ;  /* 0x0000000000017941 */ /* 0x000fea0003800000 */
.L_x_84:
        /* <DEDUP_REMOVED lines=12> */
.L_x_87:
[----:B------:R-:W-:Y:S05]  /*6fc0*/  BSYNC B1 ;  /* 0x0000000000017941 */ /* 0x000fea0003800000 */
.L_x_86:
        /* <DEDUP_REMOVED lines=12> */
.L_x_89:
[----:B------:R-:W-:Y:S05]  /*7090*/  BSYNC B1 ;  /* 0x0000000000017941 */ /* 0x000fea0003800000 */
.L_x_88:
        /* <DEDUP_REMOVED lines=12> */
.L_x_91:
[----:B------:R-:W-:Y:S05]  /*7160*/  BSYNC B1 ;  /* 0x0000000000017941 */ /* 0x000fea0003800000 */
.L_x_90:
        /* <DEDUP_REMOVED lines=12> */
.L_x_93:
[----:B------:R-:W-:Y:S05]  /*7230*/  BSYNC B1 ;  /* 0x0000000000017941 */ /* 0x000fea0003800000 */
.L_x_92:
        /* <DEDUP_REMOVED lines=12> */
.L_x_95:
[----:B------:R-:W-:Y:S05]  /*7300*/  BSYNC B1 ;  /* 0x0000000000017941 */ /* 0x000fea0003800000 */
.L_x_94:
        /* <DEDUP_REMOVED lines=12> */
.L_x_97:
[----:B------:R-:W-:Y:S05]  /*73d0*/  BSYNC B1 ;  /* 0x0000000000017941 */ /* 0x000fea0003800000 */
.L_x_96:
        /* <DEDUP_REMOVED lines=12> */
.L_x_99:
[----:B------:R-:W-:Y:S05]  /*74a0*/  BSYNC B1 ;  /* 0x0000000000017941 */ /* 0x000fea0003800000 */
.L_x_98:
        /* <DEDUP_REMOVED lines=12> */
.L_x_101:
[----:B------:R-:W-:Y:S05]  /*7570*/  BSYNC B1 ;  /* 0x0000000000017941 */ /* 0x000fea0003800000 */
.L_x_100:
        /* <DEDUP_REMOVED lines=12> */
.L_x_103:
[----:B------:R-:W-:Y:S05]  /*7640*/  BSYNC B1 ;  /* 0x0000000000017941 */ /* 0x000fea0003800000 */
.L_x_102:
        /* <DEDUP_REMOVED lines=12> */
.L_x_105:
[----:B------:R-:W-:Y:S05]  /*7710*/  BSYNC B1 ;  /* 0x0000000000017941 */ /* 0x000fea0003800000 */
.L_x_104:
        /* <DEDUP_REMOVED lines=12> */
.L_x_107:
[----:B------:R-:W-:Y:S05]  /*77e0*/  BSYNC B1 ;  /* 0x0000000000017941 */ /* 0x000fea0003800000 */
.L_x_106:
        /* <DEDUP_REMOVED lines=12> */
.L_x_109:
[----:B------:R-:W-:Y:S05]  /*78b0*/  BSYNC B1 ;  /* 0x0000000000017941 */ /* 0x000fea0003800000 */
.L_x_108:
        /* <DEDUP_REMOVED lines=12> */
.L_x_111:
[----:B------:R-:W-:Y:S05]  /*7980*/  BSYNC B1 ;  /* 0x0000000000017941 */ /* 0x000fea0003800000 */
.L_x_110:
        /* <DEDUP_REMOVED lines=12> */
.L_x_113:
[----:B------:R-:W-:Y:S05]  /*7a50*/  BSYNC B1 ;  /* 0x0000000000017941 */ /* 0x000fea0003800000 */
.L_x_112:
        /* <DEDUP_REMOVED lines=12> */
.L_x_115:
[----:B------:R-:W-:Y:S05]  /*7b20*/  BSYNC B1 ;  /* 0x0000000000017941 */ /* 0x000fea0003800000 */
.L_x_114:
        /* <DEDUP_REMOVED lines=12> */
.L_x_117:
[----:B------:R-:W-:Y:S05]  /*7bf0*/  BSYNC B1 ;  /* 0x0000000000017941 */ /* 0x000fea0003800000 */
.L_x_116:
        /* <DEDUP_REMOVED lines=12> */
.L_x_119:
[----:B------:R-:W-:Y:S05]  /*7cc0*/  BSYNC B1 ;  /* 0x0000000000017941 */ /* 0x000fea0003800000 */
.L_x_118:
        /* <DEDUP_REMOVED lines=12> */
.L_x_121:
[----:B------:R-:W-:Y:S05]  /*7d90*/  BSYNC B1 ;  /* 0x0000000000017941 */ /* 0x000fea0003800000 */
.L_x_120:
        /* <DEDUP_REMOVED lines=12> */
.L_x_123:
[----:B------:R-:W-:Y:S05]  /*7e60*/  BSYNC B1 ;  /* 0x0000000000017941 */ /* 0x000fea0003800000 */
.L_x_122:
        /* <DEDUP_REMOVED lines=12> */
.L_x_125:
[----:B------:R-:W-:Y:S05]  /*7f30*/  BSYNC B1 ;  /* 0x0000000000017941 */ /* 0x000fea0003800000 */
.L_x_124:
        /* <DEDUP_REMOVED lines=12> */
.L_x_127:
[----:B------:R-:W-:Y:S05]  /*8000*/  BSYNC B1 ;  /* 0x0000000000017941 */ /* 0x000fea0003800000 */
.L_x_126:
        /* <DEDUP_REMOVED lines=12> */
.L_x_129:
[----:B------:R-:W-:Y:S05]  /*80d0*/  BSYNC B1 ;  /* 0x0000000000017941 */ /* 0x000fea0003800000 */
.L_x_128:
        /* <DEDUP_REMOVED lines=12> */
.L_x_131:
[----:B------:R-:W-:Y:S05]  /*81a0*/  BSYNC B1 ;  /* 0x0000000000017941 */ /* 0x000fea0003800000 */
.L_x_130:
        /* <DEDUP_REMOVED lines=12> */
.L_x_133:
[----:B------:R-:W-:Y:S05]  /*8270*/  BSYNC B1 ;  /* 0x0000000000017941 */ /* 0x000fea0003800000 */
.L_x_132:
        /* <DEDUP_REMOVED lines=12> */
.L_x_135:
[----:B------:R-:W-:Y:S05]  /*8340*/  BSYNC B1 ;  /* 0x0000000000017941 */ /* 0x000fea0003800000 */
.L_x_134:
        /* <DEDUP_REMOVED lines=12> */
.L_x_137:
[----:B------:R-:W-:Y:S05]  /*8410*/  BSYNC B1 ;  /* 0x0000000000017941 */ /* 0x000fea0003800000 */
.L_x_136:
        /* <DEDUP_REMOVED lines=12> */
.L_x_139:
[----:B------:R-:W-:Y:S05]  /*84e0*/  BSYNC B1 ;  /* 0x0000000000017941 */ /* 0x000fea0003800000 */
.L_x_138:
        /* <DEDUP_REMOVED lines=12> */
.L_x_141:
[----:B------:R-:W-:Y:S05]  /*85b0*/  BSYNC B1 ;  /* 0x0000000000017941 */ /* 0x000fea0003800000 */
.L_x_140:
        /* <DEDUP_REMOVED lines=12> */
.L_x_143:
[----:B------:R-:W-:Y:S05]  /*8680*/  BSYNC B1 ;  /* 0x0000000000017941 */ /* 0x000fea0003800000 */
.L_x_142:
        /* <DEDUP_REMOVED lines=12> */
.L_x_145:
[----:B------:R-:W-:Y:S05]  /*8750*/  BSYNC B1 ;  /* 0x0000000000017941 */ /* 0x000fea0003800000 */
.L_x_144:
        /* <DEDUP_REMOVED lines=12> */
.L_x_147:
[----:B------:R-:W-:Y:S05]  /*8820*/  BSYNC B1 ;  /* 0x0000000000017941 */ /* 0x000fea0003800000 */
.L_x_146:
        /* <DEDUP_REMOVED lines=12> */
.L_x_149:
[----:B------:R-:W-:Y:S05]  /*88f0*/  BSYNC B1 ;  /* 0x0000000000017941 */ /* 0x000fea0003800000 */
.L_x_148:
        /* <DEDUP_REMOVED lines=12> */
.L_x_151:
[----:B------:R-:W-:Y:S05]  /*89c0*/  BSYNC B1 ;  /* 0x0000000000017941 */ /* 0x000fea0003800000 */
.L_x_150:
        /* <DEDUP_REMOVED lines=12> */
.L_x_153:
[----:B------:R-:W-:Y:S05]  /*8a90*/  BSYNC B1 ;  /* 0x0000000000017941 */ /* 0x000fea0003800000 */
.L_x_152:
        /* <DEDUP_REMOVED lines=12> */
.L_x_155:
[----:B------:R-:W-:Y:S05]  /*8b60*/  BSYNC B1 ;  /* 0x0000000000017941 */ /* 0x000fea0003800000 */
.L_x_154:
        /* <DEDUP_REMOVED lines=12> */
.L_x_157:
[----:B------:R-:W-:Y:S05]  /*8c30*/  BSYNC B1 ;  /* 0x0000000000017941 */ /* 0x000fea0003800000 */
.L_x_156:
        /* <DEDUP_REMOVED lines=12> */
.L_x_159:
[----:B------:R-:W-:Y:S05]  /*8d00*/  BSYNC B1 ;  /* 0x0000000000017941 */ /* 0x000fea0003800000 */
.L_x_158:
        /* <DEDUP_REMOVED lines=12> */
.L_x_161:
[----:B------:R-:W-:Y:S05]  /*8dd0*/  BSYNC B1 ;  /* 0x0000000000017941 */ /* 0x000fea0003800000 */
.L_x_160:
        /* <DEDUP_REMOVED lines=12> */
.L_x_163:
[----:B------:R-:W-:Y:S05]  /*8ea0*/  BSYNC B1 ;  /* 0x0000000000017941 */ /* 0x000fea0003800000 */
.L_x_162:
        /* <DEDUP_REMOVED lines=12> */
.L_x_165:
[----:B------:R-:W-:Y:S05]  /*8f70*/  BSYNC B1 ;  /* 0x0000000000017941 */ /* 0x000fea0003800000 */
.L_x_164:
        /* <DEDUP_REMOVED lines=12> */
.L_x_167:
[----:B------:R-:W-:Y:S05]  /*9040*/  BSYNC B1 ;  /* 0x0000000000017941 */ /* 0x000fea0003800000 */
.L_x_166:
        /* <DEDUP_REMOVED lines=12> */
.L_x_169:
[----:B------:R-:W-:Y:S05]  /*9110*/  BSYNC B1 ;  /* 0x0000000000017941 */ /* 0x000fea0003800000 */
.L_x_168:
        /* <DEDUP_REMOVED lines=12> */
.L_x_171:
[----:B------:R-:W-:Y:S05]  /*91e0*/  BSYNC B1 ;  /* 0x0000000000017941 */ /* 0x000fea0003800000 */
.L_x_170:
        /* <DEDUP_REMOVED lines=12> */
.L_x_173:
[----:B------:R-:W-:Y:S05]  /*92b0*/  BSYNC B1 ;  /* 0x0000000000017941 */ /* 0x000fea0003800000 */
.L_x_172:
        /* <DEDUP_REMOVED lines=12> */
.L_x_175:
[----:B------:R-:W-:Y:S05]  /*9380*/  BSYNC B1 ;  /* 0x0000000000017941 */ /* 0x000fea0003800000 */
.L_x_174:
        /* <DEDUP_REMOVED lines=12> */
.L_x_177:
[----:B------:R-:W-:Y:S05]  /*9450*/  BSYNC B1 ;  /* 0x0000000000017941 */ /* 0x000fea0003800000 */
.L_x_176:
        /* <DEDUP_REMOVED lines=12> */
.L_x_179:
[----:B------:R-:W-:Y:S05]  /*9520*/  BSYNC B1 ;  /* 0x0000000000017941 */ /* 0x000fea0003800000 */
.L_x_178:
        /* <DEDUP_REMOVED lines=12> */
.L_x_181:
[----:B------:R-:W-:Y:S05]  /*95f0*/  BSYNC B1 ;  /* 0x0000000000017941 */ /* 0x000fea0003800000 */
.L_x_180:
        /* <DEDUP_REMOVED lines=12> */
.L_x_183:
[----:B------:R-:W-:Y:S05]  /*96c0*/  BSYNC B1 ;  /* 0x0000000000017941 */ /* 0x000fea0003800000 */
.L_x_182:
        /* <DEDUP_REMOVED lines=12> */
.L_x_185:
[----:B------:R-:W-:Y:S05]  /*9790*/  BSYNC B1 ;  /* 0x0000000000017941 */ /* 0x000fea0003800000 */
.L_x_184:
        /* <DEDUP_REMOVED lines=12> */
.L_x_187:
[----:B------:R-:W-:Y:S05]  /*9860*/  BSYNC B1 ;  /* 0x0000000000017941 */ /* 0x000fea0003800000 */
.L_x_186:
        /* <DEDUP_REMOVED lines=12> */
.L_x_189:
[----:B------:R-:W-:Y:S05]  /*9930*/  BSYNC B1 ;  /* 0x0000000000017941 */ /* 0x000fea0003800000 */
.L_x_188:
[----:B-----5:R-:W-:Y:S01]  /*9940*/  LOP3.LUT R32, R32, 0xff, RZ, 0xc0, !PT ;  /* 0x000000ff20207812 */ /* 0x020fe200078ec0ff */
[----:B------:R-:W-:Y:S01]  /*9950*/  BSSY B1, `(.L_x_190) ;  /* 0x000000b000017945 */ /* 0x000fe20003800000 */
[----:B------:R-:W-:Y:S02]  /*9960*/  ISETP.LT.OR P4, PT, R34, 0x99, !P0 ;  /* 0x000000992200780c */ /* 0x000fe40004781670 */
[----:B------:R-:W-:-:S05]  /*9970*/  F2FP.F16.E5M2.UNPACK_B R32, R32 ;  /* 0x00000020ff20723e */ /* 0x000fca00020004ff */
[----:B------:R-:W-:-:S05]  /*9980*/  HADD2.F32 R32, -RZ, R32.H0_H0 ;  /* 0x20000020ff207230 */ /* 0x000fca0000004100 */
[----:B------:R-:W-:-:S04]  /*9990*/  FMUL R32, R32, UR26 ;  /* 0x0000001a20207c20 */ /* 0x000fc80008400000 */
[----:B------:R-:W-:Y:S01]  /*99a0*/  FFMA R32, R23, UR25, R32 ;  /* 0x0000001917207c23 */ /* 0x000fe20008000020 */
[----:B------:R-:W-:-:S04]  /*99b0*/  PRMT R23, RZ, 0x7610, R23 ;  /* 0x00007610ff177816 */ /* 0x000fc80000000017 */
[----:B0-----:R-:W-:-:S05]  /*99c0*/  F2FP.SATFINITE.E5M2.F32.PACK_AB_MERGE_C R33, RZ, R32, RZ ;  /* 0x00000020ff21723e */ /* 0x001fca00048060ff */
[----:B------:R0:W-:Y:S01]  /*99d0*/  @!P3 STG.E.U8 desc[UR22][R26.64+0x91], R33 ;  /* 0x000091211a00b986 */ /* 0x0001e2000c101116 */
[----:B------:R-:W-:Y:S05]  /*99e0*/  @P4 BRA `(.L_x_191) ;  /* 0x0000000000044947 */ /* 0x000fea0003800000 */
[----:B------:R0:W5:Y:S02]  /*99f0*/  LDG.E.U8 R23, desc[UR22][R28.64+0x98] ;  /* 0x000098161c177981 */ /* 0x000164000c1e1100 */
.L_x_191:
[----:B------:R-:W-:Y:S05]  /*9a00*/  BSYNC B1 ;  /* 0x0000000000017941 */ /* 0x000fea0003800000 */
.L_x_190:
        /* <DEDUP_REMOVED lines=8> */
[----:B------:R-:W-:-:S05]  /*9a90*/  F2FP.SATFINITE.E5M2.F32.PACK_AB_MERGE_C R23, RZ, R23, RZ ;  /* 0x00000017ff17723e */ /* 0x000fca00048060ff */
[----:B------:R0:W-:Y:S01]  /*9aa0*/  @!P4 STG.E.U8 desc[UR22][R24.64+0x98], R23 ;  /* 0x000098171800c986 */ /* 0x0001e2000c101116 */
[----:B------:R-:W-:Y:S05]  /*9ab0*/  @P3 BRA `(.L_x_193) ;  /* 0x0000000000043947 */ /* 0x000fea0003800000 */
[----:B------:R0:W5:Y:S02]  /*9ac0*/  LDG.E.U8 R22, desc[UR22][R28.64+0x99] ;  /* 0x000099161c167981 */ /* 0x000164000c1e1100 */
.L_x_193:
[----:B------:R-:W-:Y:S05]  /*9ad0*/  BSYNC B1 ;  /* 0x0000000000017941 */ /* 0x000fea0003800000 */
.L_x_192:
        /* <DEDUP_REMOVED lines=12> */
.L_x_195:
[----:B------:R-:W-:Y:S05]  /*9ba0*/  BSYNC B1 ;  /* 0x0000000000017941 */ /* 0x000fea0003800000 */
.L_x_194:
        /* <DEDUP_REMOVED lines=12> */
.L_x_197:
[----:B------:R-:W-:Y:S05]  /*9c70*/  BSYNC B1 ;  /* 0x0000000000017941 */ /* 0x000fea0003800000 */
.L_x_196:
        /* <DEDUP_REMOVED lines=12> */
.L_x_199:
[----:B------:R-:W-:Y:S05]  /*9d40*/  BSYNC B1 ;  /* 0x0000000000017941 */ /* 0x000fea0003800000 */
.L_x_198:
        /* <DEDUP_REMOVED lines=12> */
.L_x_201:
[----:B------:R-:W-:Y:S05]  /*9e10*/  BSYNC B1 ;  /* 0x0000000000017941 */ /* 0x000fea0003800000 */
.L_x_200:
        /* <DEDUP_REMOVED lines=12> */
.L_x_203:
[----:B------:R-:W-:Y:S05]  /*9ee0*/  BSYNC B1 ;  /* 0x0000000000017941 */ /* 0x000fea0003800000 */
.L_x_202:
        /* <DEDUP_REMOVED lines=12> */
.L_x_205:
[----:B------:R-:W-:Y:S05]  /*9fb0*/  BSYNC B1 ;  /* 0x0000000000017941 */ /* 0x000fea0003800000 */
.L_x_204:
        /* <DEDUP_REMOVED lines=12> */
.L_x_207:
[----:B------:R-:W-:Y:S05]  /*a080*/  BSYNC B1 ;  /* 0x0000000000017941 */ /* 0x000fea0003800000 */
.L_x_206:
        /* <DEDUP_REMOVED lines=12> */
.L_x_209:
[----:B------:R-:W-:Y:S05]  /*a150*/  BSYNC B1 ;  /* 0x0000000000017941 */ /* 0x000fea0003800000 */
.L_x_208:
        /* <DEDUP_REMOVED lines=12> */
.L_x_211:
[----:B------:R-:W-:Y:S05]  /*a220*/  BSYNC B1 ;  /* 0x0000000000017941 */ /* 0x000fea0003800000 */
.L_x_210:
        /* <DEDUP_REMOVED lines=12> */
.L_x_213:
[----:B------:R-:W-:Y:S05]  /*a2f0*/  BSYNC B1 ;  /* 0x0000000000017941 */ /* 0x000fea0003800000 */
.L_x_212:
        /* <DEDUP_REMOVED lines=12> */
.L_x_215:
[----:B------:R-:W-:Y:S05]  /*a3c0*/  BSYNC B1 ;  /* 0x0000000000017941 */ /* 0x000fea0003800000 */
.L_x_214:
        /* <DEDUP_REMOVED lines=12> */
.L_x_217:
[----:B------:R-:W-:Y:S05]  /*a490*/  BSYNC B1 ;  /* 0x0000000000017941 */ /* 0x000fea0003800000 */
.L_x_216:
        /* <DEDUP_REMOVED lines=12> */
.L_x_219:
[----:B------:R-:W-:Y:S05]  /*a560*/  BSYNC B1 ;  /* 0x0000000000017941 */ /* 0x000fea0003800000 */
.L_x_218:
        /* <DEDUP_REMOVED lines=12> */
.L_x_221:
[----:B------:R-:W-:Y:S05]  /*a630*/  BSYNC B1 ;  /* 0x0000000000017941 */ /* 0x000fea0003800000 */
.L_x_220:
        /* <DEDUP_REMOVED lines=12> */
.L_x_223:
[----:B------:R-:W-:Y:S05]  /*a700*/  BSYNC B1 ;  /* 0x0000000000017941 */ /* 0x000fea0003800000 */
.L_x_222:
        /* <DEDUP_REMOVED lines=12> */
.L_x_225:
[----:B------:R-:W-:Y:S05]  /*a7d0*/  BSYNC B1 ;  /* 0x0000000000017941 */ /* 0x000fea0003800000 */
.L_x_224:
        /* <DEDUP_REMOVED lines=12> */
.L_x_227:
[----:B------:R-:W-:Y:S05]  /*a8a0*/  BSYNC B1 ;  /* 0x0000000000017941 */ /* 0x000fea0003800000 */
.L_x_226:
        /* <DEDUP_REMOVED lines=12> */
.L_x_229:
[----:B------:R-:W-:Y:S05]  /*a970*/  BSYNC B1 ;  /* 0x0000000000017941 */ /* 0x000fea0003800000 */
.L_x_228:
        /* <DEDUP_REMOVED lines=12> */
.L_x_231:
[----:B------:R-:W-:Y:S05]  /*aa40*/  BSYNC B1 ;  /* 0x0000000000017941 */ /* 0x000fea0003800000 */
.L_x_230:
        /* <DEDUP_REMOVED lines=12> */
.L_x_233:
[----:B------:R-:W-:Y:S05]  /*ab10*/  BSYNC B1 ;  /* 0x0000000000017941 */ /* 0x000fea0003800000 */
.L_x_232:
[----:B-----5:R-:W-:Y:S01]  /*ab20*/  LOP3.LUT R2, R2, 0xff, RZ, 0xc0, !PT ;  /* 0x000000ff02027812 */ /* 0x020fe200078ec0ff */
[----:B------:R-:W-:Y:S01]  /*ab30*/  BSSY B1, `(.L_x_234) ;  /* 0x000000b000017945 */ /* 0x000fe20003800000 */
[----:B------:R-:W-:Y:S02]  /*ab40*/  ISETP.LT.OR P4, PT, R34, 0xc1, !P1 ;  /* 0x000000c12200780c */ /* 0x000fe40004f81670 */
[----:B------:R-:W-:-:S05]  /*ab50*/  F2FP.F16.E5M2.UNPACK_B R2, R2 ;  /* 0x00000002ff02723e */ /* 0x000fca00020004ff */
[----:B------:R-:W-:-:S05]  /*ab60*/  HADD2.F32 R2, -RZ, R2.H0_H0 ;  /* 0x20000002ff027230 */ /* 0x000fca0000004100 */
[----:B0-----:R-:W-:-:S04]  /*ab70*/  FMUL R3, R2, UR26 ;  /* 0x0000001a02037c20 */ /* 0x001fc80008400000 */
[----:B------:R-:W-:Y:S01]  /*ab80*/  FFMA R3, R0, UR25, R3 ;  /* 0x0000001900037c23 */ /* 0x000fe20008000003 */
[----:B------:R-:W-:-:S04]  /*ab90*/  PRMT R0, RZ, 0x7610, R0 ;  /* 0x00007610ff007816 */ /* 0x000fc80000000000 */
[----:B------:R-:W-:-:S05]  /*aba0*/  F2FP.SATFINITE.E5M2.F32.PACK_AB_MERGE_C R3, RZ, R3, RZ ;  /* 0x00000003ff03723e */ /* 0x000fca00048060ff */
[----:B------:R0:W-:Y:S01]  /*abb0*/  @!P3 STG.E.U8 desc[UR22][R24.64+0xc1], R3 ;  /* 0x0000c1031800b986 */ /* 0x0001e2000c101116 */
[----:B------:R-:W-:Y:S05]  /*abc0*/  @P4 BRA `(.L_x_235) ;  /* 0x0000000000044947 */ /* 0x000fea0003800000 */
[----:B------:R0:W5:Y:S02]  /*abd0*/  LDG.E.U8 R0, desc[UR22][R30.64+0xc0] ;  /* 0x0000c0161e007981 */ /* 0x000164000c1e1100 */
.L_x_235:
[----:B------:R-:W-:Y:S05]  /*abe0*/  BSYNC B1 ;  /* 0x0000000000017941 */ /* 0x000fea0003800000 */
.L_x_234:
[----:B------:R-:W2:Y:S01]  /*abf0*/  LDL.LU R2, [R1] ;  /* 0x0000000001027983 */ /* 0x000ea20000300800 */
[----:B-----5:R-:W-:Y:S01]  /*ac00*/  LOP3.LUT R0, R0, 0xff, RZ, 0xc0, !PT ;  /* 0x000000ff00007812 */ /* 0x020fe200078ec0ff */
[----:B------:R-:W-:Y:S01]  /*ac10*/  BSSY B1, `(.L_x_236) ;  /* 0x000000b000017945 */ /* 0x000fe20003800000 */
[----:B------:R-:W-:Y:S02]  /*ac20*/  ISETP.LT.OR P3, PT, R34, 0xc2, !P1 ;  /* 0x000000c22200780c */ /* 0x000fe40004f61670 */
[----:B------:R-:W-:-:S05]  /*ac30*/  F2FP.F16.E5M2.UNPACK_B R0, R0 ;  /* 0x00000000ff00723e */ /* 0x000fca00020004ff */
[----:B------:R-:W-:-:S05]  /*ac40*/  HADD2.F32 R0, -RZ, R0.H0_H0 ;  /* 0x20000000ff007230 */ /* 0x000fca0000004100 */
[----:B------:R-:W-:-:S04]  /*ac50*/  FMUL R0, R0, UR26 ;  /* 0x0000001a00007c20 */ /* 0x000fc80008400000 */
[----:B--2---:R-:W-:-:S05]  /*ac60*/  FFMA R0, R2, UR25, R0 ;  /* 0x0000001902007c23 */ /* 0x004fca0008000000 */
[----:B0-----:R-:W-:Y:S02]  /*ac70*/  F2FP.SATFINITE.E5M2.F32.PACK_AB_MERGE_C R3, RZ, R0, RZ ;  /* 0x00000000ff03723e */ /* 0x001fe400048060ff */
[----:B------:R-:W-:-:S03]  /*ac80*/  PRMT R0, RZ, 0x7610, R0 ;  /* 0x00007610ff007816 */ /* 0x000fc60000000000 */
[----:B------:R0:W-:Y:S01]  /*ac90*/  @!P4 STG.E.U8 desc[UR22][R26.64+0xc0], R3 ;  /* 0x0000c0031a00c986 */ /* 0x0001e2000c101116 */
[----:B------:R-:W-:Y:S05]  /*aca0*/  @P3 BRA `(.L_x_237) ;  /* 0x0000000000043947 */ /* 0x000fea0003800000 */
[----:B------:R2:W5:Y:S02]  /*acb0*/  LDG.E.U8 R0, desc[UR22][R30.64+0xc1] ;  /* 0x0000c1161e007981 */ /* 0x000564000c1e1100 */
.L_x_237:
[----:B------:R-:W-:Y:S05]  /*acc0*/  BSYNC B1 ;  /* 0x0000000000017941 */ /* 0x000fea0003800000 */
.L_x_236:
[----:B------:R-:W3:Y:S01]  /*acd0*/  LDL.LU R2, [R1+0x4] ;  /* 0x0000040001027983 */ /* 0x000ee20000300800 */
[----:B-----5:R-:W-:Y:S01]  /*ace0*/  LOP3.LUT R0, R0, 0xff, RZ, 0xc0, !PT ;  /* 0x000000ff00007812 */ /* 0x020fe200078ec0ff */
[----:B------:R-:W-:Y:S01]  /*acf0*/  BSSY B1, `(.L_x_238) ;  /* 0x000000b000017945 */ /* 0x000fe20003800000 */
[----:B------:R-:W-:Y:S02]  /*ad00*/  ISETP.LT.OR P4, PT, R34, 0xc9, !P0 ;  /* 0x000000c92200780c */ /* 0x000fe40004781670 */
[----:B------:R-:W-:-:S05]  /*ad10*/  F2FP.F16.E5M2.UNPACK_B R0, R0 ;  /* 0x00000000ff00723e */ /* 0x000fca00020004ff */
[----:B------:R-:W-:-:S05]  /*ad20*/  HADD2.F32 R0, -RZ, R0.H0_H0 ;  /* 0x20000000ff007230 */ /* 0x000fca0000004100 */
[----:B------:R-:W-:-:S04]  /*ad30*/  FMUL R0, R0, UR26 ;  /* 0x0000001a00007c20 */ /* 0x000fc80008400000 */
[----:B---3--:R-:W-:-:S05]  /*ad40*/  FFMA R0, R2, UR25, R0 ;  /* 0x0000001902007c23 */ /* 0x008fca0008000000 */
[----:B0-----:R-:W-:Y:S02]  /*ad50*/  F2FP.SATFINITE.E5M2.F32.PACK_AB_MERGE_C R3, RZ, R0, RZ ;  /* 0x00000000ff03723e */ /* 0x001fe400048060ff */
[----:B------:R-:W-:-:S03]  /*ad60*/  PRMT R0, RZ, 0x7610, R0 ;  /* 0x00007610ff007816 */ /* 0x000fc60000000000 */
[----:B------:R0:W-:Y:S01]  /*ad70*/  @!P3 STG.E.U8 desc[UR22][R26.64+0xc1], R3 ;  /* 0x0000c1031a00b986 */ /* 0x0001e2000c101116 */
[----:B------:R-:W-:Y:S05]  /*ad80*/  @P4 BRA `(.L_x_239) ;  /* 0x0000000000044947 */ /* 0x000fea0003800000 */
[----:B------:R3:W5:Y:S02]  /*ad90*/  LDG.E.U8 R0, desc[UR22][R28.64+0xc8] ;  /* 0x0000c8161c007981 */ /* 0x000764000c1e1100 */
.L_x_239:
[----:B------:R-:W-:Y:S05]  /*ada0*/  BSYNC B1 ;  /* 0x0000000000017941 */ /* 0x000fea0003800000 */
.L_x_238:
[----:B------:R-:W2:Y:S01]  /*adb0*/  LDL.LU R2, [R1+0x8] ;  /* 0x0000080001027983 */ /* 0x000ea20000300800 */
        /* <DEDUP_REMOVED lines=12> */
.L_x_241:
[----:B------:R-:W-:Y:S05]  /*ae80*/  BSYNC B1 ;  /* 0x0000000000017941 */ /* 0x000fea0003800000 */
.L_x_240:
        /* <DEDUP_REMOVED lines=13> */
.L_x_243:
[----:B------:R-:W-:Y:S05]  /*af60*/  BSYNC B1 ;  /* 0x0000000000017941 */ /* 0x000fea0003800000 */
.L_x_242:
        /* <DEDUP_REMOVED lines=13> */
.L_x_245:
[----:B------:R-:W-:Y:S05]  /*b040*/  BSYNC B1 ;  /* 0x0000000000017941 */ /* 0x000fea0003800000 */
.L_x_244:
        /* <DEDUP_REMOVED lines=13> */
.L_x_247:
[----:B------:R-:W-:Y:S05]  /*b120*/  BSYNC B1 ;  /* 0x0000000000017941 */ /* 0x000fea0003800000 */
.L_x_246:
        /* <DEDUP_REMOVED lines=13> */
.L_x_249:
[----:B------:R-:W-:Y:S05]  /*b200*/  BSYNC B1 ;  /* 0x0000000000017941 */ /* 0x000fea0003800000 */
.L_x_248:
        /* <DEDUP_REMOVED lines=13> */
.L_x_251:
[----:B------:R-:W-:Y:S05]  /*b2e0*/  BSYNC B1 ;  /* 0x0000000000017941 */ /* 0x000fea0003800000 */
.L_x_250:
        /* <DEDUP_REMOVED lines=13> */
.L_x_253:
[----:B------:R-:W-:Y:S05]  /*b3c0*/  BSYNC B1 ;  /* 0x0000000000017941 */ /* 0x000fea0003800000 */
.L_x_252:
        /* <DEDUP_REMOVED lines=13> */
.L_x_255:
[----:B------:R-:W-:Y:S05]  /*b4a0*/  BSYNC B1 ;  /* 0x0000000000017941 */ /* 0x000fea0003800000 */
.L_x_254:
        /* <DEDUP_REMOVED lines=13> */
.L_x_257:
[----:B------:R-:W-:Y:S05]  /*b580*/  BSYNC B1 ;  /* 0x0000000000017941 */ /* 0x000fea0003800000 */
.L_x_256:
        /* <DEDUP_REMOVED lines=13> */
.L_x_259:
[----:B------:R-:W-:Y:S05]  /*b660*/  BSYNC B1 ;  /* 0x0000000000017941 */ /* 0x000fea0003800000 */
.L_x_258:
        /* <DEDUP_REMOVED lines=13> */
.L_x_261:
[----:B------:R-:W-:Y:S05]  /*b740*/  BSYNC B1 ;  /* 0x0000000000017941 */ /* 0x000fea0003800000 */
.L_x_260:
        /* <DEDUP_REMOVED lines=13> */
.L_x_263:
[----:B------:R-:W-:Y:S05]  /*b820*/  BSYNC B1 ;  /* 0x0000000000017941 */ /* 0x000fea0003800000 */
.L_x_262:
        /* <DEDUP_REMOVED lines=13> */
.L_x_265:
[----:B------:R-:W-:Y:S05]  /*b900*/  BSYNC B1 ;  /* 0x0000000000017941 */ /* 0x000fea0003800000 */
.L_x_264:
        /* <DEDUP_REMOVED lines=13> */
.L_x_267:
[----:B------:R-:W-:Y:S05]  /*b9e0*/  BSYNC B1 ;  /* 0x0000000000017941 */ /* 0x000fea0003800000 */
.L_x_266:
        /* <DEDUP_REMOVED lines=13> */
.L_x_269:
[----:B------:R-:W-:Y:S05]  /*bac0*/  BSYNC B1 ;  /* 0x0000000000017941 */ /* 0x000fea0003800000 */
.L_x_268:
        /* <DEDUP_REMOVED lines=13> */
.L_x_271:
[----:B------:R-:W-:Y:S05]  /*bba0*/  BSYNC B1 ;  /* 0x0000000000017941 */ /* 0x000fea0003800000 */
.L_x_270:
        /* <DEDUP_REMOVED lines=13> */
.L_x_273:
[----:B------:R-:W-:Y:S05]  /*bc80*/  BSYNC B1 ;  /* 0x0000000000017941 */ /* 0x000fea0003800000 */
.L_x_272:
        /* <DEDUP_REMOVED lines=13> */
.L_x_275:
[----:B------:R-:W-:Y:S05]  /*bd60*/  BSYNC B1 ;  /* 0x0000000000017941 */ /* 0x000fea0003800000 */
.L_x_274:
        /* <DEDUP_REMOVED lines=13> */
.L_x_277:
[----:B------:R-:W-:Y:S05]  /*be40*/  BSYNC B1 ;  /* 0x0000000000017941 */ /* 0x000fea0003800000 */
.L_x_276:
        /* <DEDUP_REMOVED lines=13> */
.L_x_279:
[----:B------:R-:W-:Y:S05]  /*bf20*/  BSYNC B1 ;  /* 0x0000000000017941 */ /* 0x000fea0003800000 */
.L_x_278:
        /* <DEDUP_REMOVED lines=13> */
.L_x_281:
[----:B------:R-:W-:Y:S05]  /*c000*/  BSYNC B1 ;  /* 0x0000000000017941 */ /* 0x000fea0003800000 */
.L_x_280:
        /* <DEDUP_REMOVED lines=13> */
.L_x_283:
[----:B------:R-:W-:Y:S05]  /*c0e0*/  BSYNC B1 ;  /* 0x0000000000017941 */ /* 0x000fea0003800000 */
.L_x_282:
        /* <DEDUP_REMOVED lines=13> */
.L_x_285:
[----:B------:R-:W-:Y:S05]  /*c1c0*/  BSYNC B1 ;  /* 0x0000000000017941 */ /* 0x000fea0003800000 */
.L_x_284:
        /* <DEDUP_REMOVED lines=13> */
.L_x_287:
[----:B------:R-:W-:Y:S05]  /*c2a0*/  BSYNC B1 ;  /* 0x0000000000017941 */ /* 0x000fea0003800000 */
.L_x_286:
        /* <DEDUP_REMOVED lines=13> */
.L_x_289:
[----:B------:R-:W-:Y:S05]  /*c380*/  BSYNC B1 ;  /* 0x0000000000017941 */ /* 0x000fea0003800000 */
.L_x_288:
        /* <DEDUP_REMOVED lines=13> */
.L_x_291:
[----:B------:R-:W-:Y:S05]  /*c460*/  BSYNC B1 ;  /* 0x0000000000017941 */ /* 0x000fea0003800000 */
.L_x_290:
        /* <DEDUP_REMOVED lines=13> */
.L_x_293:
[----:B------:R-:W-:Y:S05]  /*c540*/  BSYNC B1 ;  /* 0x0000000000017941 */ /* 0x000fea0003800000 */
.L_x_292:
[----:B------:R-:W-:Y:S05]  /*c550*/  @P1 BRA `(.L_x_294) ;  /* 0x0000002000a41947 */ /* 0x000fea0003800000 */
[----:B------:R-:W2:Y:S01]  /*c560*/  LDL.LU R2, [R1+0x74] ;  /* 0x0000740001027983 */ /* 0x000ea20000300800 */
[----:B-----5:R-:W-:-:S04]  /*c570*/  LOP3.LUT R0, R0, 0xff, RZ, 0xc0, !PT ;  /* 0x000000ff00007812 */ /* 0x020fc800078ec0ff */
[----:B------:R-:W-:-:S05]  /*c580*/  F2FP.F16.E5M2.UNPACK_B R0, R0 ;  /* 0x00000000ff00723e */ /* 0x000fca00020004ff */
[----:B------:R-:W-:-:S05]  /*c590*/  HADD2.F32 R0, -RZ, R0.H0_H0 ;  /* 0x20000000ff007230 */ /* 0x000fca0000004100 */
[----:B------:R-:W-:-:S04]  /*c5a0*/  FMUL R0, R0, UR26 ;  /* 0x0000001a00007c20 */ /* 0x000fc80008400000 */
[----:B--2---:R-:W-:-:S05]  /*c5b0*/  FFMA R0, R2, UR25, R0 ;  /* 0x0000001902007c23 */ /* 0x004fca0008000000 */
[----:B0-----:R-:W-:-:S05]  /*c5c0*/  F2FP.SATFINITE.E5M2.F32.PACK_AB_MERGE_C R3, RZ, R0, RZ ;  /* 0x00000000ff03723e */ /* 0x001fca00048060ff */
[----:B------:R0:W-:Y:S01]  /*c5d0*/  STG.E.U8 desc[UR22][R26.64+0xf9], R3 ;  /* 0x0000f9031a007986 */ /* 0x0001e2000c101116 */
[----:B------:R-:W-:Y:S05]  /*c5e0*/  BRA `(.L_x_294) ;  /* 0x0000002000807947 */ /* 0x000fea0003800000 */
.L_x_37:
[C---:B------:R-:W-:Y:S01]  /*c5f0*/  ISETP.GE.AND P1, PT, R39.reuse, 0x1, PT ;  /* 0x000000012700780c */ /* 0x040fe20003f26270 */
[----:B------:R-:W-:Y:S01]  /*c600*/  FMUL R226, R226, UR25 ;  /* 0x00000019e2e27c20 */ /* 0x000fe20008400000 */
[----:B------:R-:W2:Y:S01]  /*c610*/  LDL.LU R227, [R1+0x10] ;  /* 0x0000100001e37983 */ /* 0x000ea20000300800 */
[----:B------:R-:W-:Y:S01]  /*c620*/  ISETP.GE.AND P0, PT, R39, 0x9, PT ;  /* 0x000000092700780c */ /* 0x000fe20003f06270 */
[----:B------:R-:W-:Y:S01]  /*c630*/  FMUL R225, R225, UR25 ;  /* 0x00000019e1e17c20 */ /* 0x000fe20008400000 */
[C---:B------:R-:W-:Y:S02]  /*c640*/  ISETP.LT.OR P4, PT, R34.reuse, 0x1, !P1 ;  /* 0x000000012200780c */ /* 0x040fe40004f81670 */
[C---:B------:R-:W-:Y:S02]  /*c650*/  ISETP.LT.OR P5, PT, R34.reuse, 0x2, !P1 ;  /* 0x000000022200780c */ /* 0x040fe40004fa1670 */
[----:B------:R-:W-:Y:S02]  /*c660*/  F2FP.SATFINITE.E5M2.F32.PACK_AB_MERGE_C R29, RZ, R226, RZ ;  /* 0x000000e2ff1d723e */ /* 0x000fe400048060ff */
[----:B------:R-:W-:Y:S01]  /*c670*/  ISETP.LT.OR P3, PT, R34, 0x1, !P0 ;  /* 0x000000012200780c */ /* 0x000fe20004761670 */
[----:B------:R-:W-:Y:S01]  /*c680*/  FMUL R224, R224, UR25 ;  /* 0x00000019e0e07c20 */ /* 0x000fe20008400000 */
[----:B------:R-:W-:Y:S01]  /*c690*/  ISETP.LT.OR P6, PT, R34, 0xa, !P1 ;  /* 0x0000000a2200780c */ /* 0x000fe20004fc1670 */
[----:B------:R-:W-:Y:S01]  /*c6a0*/  FMUL R223, R223, UR25 ;  /* 0x00000019dfdf7c20 */ /* 0x000fe20008400000 */
[----:B------:R-:W-:Y:S01]  /*c6b0*/  F2FP.SATFINITE.E5M2.F32.PACK_AB_MERGE_C R225, RZ, R225, RZ ;  /* 0x000000e1ffe1723e */ /* 0x000fe200048060ff */
[----:B------:R-:W-:Y:S01]  /*c6c0*/  FMUL R221, R221, UR25 ;  /* 0x00000019dddd7c20 */ /* 0x000fe20008400000 */
[----:B------:R-:W-:Y:S01]  /*c6d0*/  FMUL R222, R222, UR25 ;  /* 0x00000019dede7c20 */ /* 0x000fe20008400000 */
[----:B------:R0:W-:Y:S01]  /*c6e0*/  @!P4 STG.E.U8 desc[UR22][R24.64], R29 ;  /* 0x0000001d1800c986 */ /* 0x0001e2000c101116 */
[----:B------:R-:W-:-:S02]  /*c6f0*/  ISETP.LT.OR P4, PT, R34, 0x2, !P0 ;  /* 0x000000022200780c */ /* 0x000fc40004781670 */
[----:B------:R-:W-:Y:S01]  /*c700*/  F2FP.SATFINITE.E5M2.F32.PACK_AB_MERGE_C R31, RZ, R224, RZ ;  /* 0x000000e0ff1f723e */ /* 0x000fe200048060ff */
[----:B------:R3:W-:Y:S01]  /*c710*/  @!P5 STG.E.U8 desc[UR22][R24.64+0x1], R225 ;  /* 0x000001e11800d986 */ /* 0x0007e2000c101116 */
[----:B------:R-:W-:Y:S02]  /*c720*/  ISETP.LT.OR P5, PT, R34, 0x9, !P1 ;  /* 0x000000092200780c */ /* 0x000fe40004fa1670 */
[----:B------:R-:W-:Y:S01]  /*c730*/  F2FP.SATFINITE.E5M2.F32.PACK_AB_MERGE_C R223, RZ, R223, RZ ;  /* 0x000000dfffdf723e */ /* 0x000fe200048060ff */
[----:B------:R-:W-:Y:S01]  /*c740*/  FMUL R220, R220, UR25 ;  /* 0x00000019dcdc7c20 */ /* 0x000fe20008400000 */
[----:B------:R-:W-:Y:S01]  /*c750*/  F2FP.SATFINITE.E5M2.F32.PACK_AB_MERGE_C R221, RZ, R221, RZ ;  /* 0x000000ddffdd723e */ /* 0x000fe200048060ff */
[----:B------:R-:W-:Y:S01]  /*c760*/  @!P3 STG.E.U8 desc[UR22][R26.64], R31 ;  /* 0x0000001f1a00b986 */ /* 0x000fe2000c101116 */
[----:B------:R-:W-:-:S03]  /*c770*/  ISETP.LT.OR P3, PT, R34, 0x9, !P0 ;  /* 0x000000092200780c */ /* 0x000fc60004761670 */
[----:B------:R-:W-:Y:S01]  /*c780*/  @!P4 STG.E.U8 desc[UR22][R26.64+0x1], R223 ;  /* 0x000001df1a00c986 */ /* 0x000fe2000c101116 */
[----:B------:R-:W-:-:S03]  /*c790*/  ISETP.LT.OR P4, PT, R34, 0xa, !P0 ;  /* 0x0000000a2200780c */ /* 0x000fc60004781670 */
[----:B------:R-:W-:Y:S01]  /*c7a0*/  @!P6 STG.E.U8 desc[UR22][R24.64+0x9], R221 ;  /* 0x000009dd1800e986 */ /* 0x000fe2000c101116 */
[C---:B------:R-:W-:Y:S01]  /*c7b0*/  ISETP.LT.OR P6, PT, R34.reuse, 0x12, !P1 ;  /* 0x000000122200780c */ /* 0x040fe20004fc1670 */
[----:B------:R-:W-:Y:S01]  /*c7c0*/  FMUL R219, R219, UR25 ;  /* 0x00000019dbdb7c20 */ /* 0x000fe20008400000 */
[----:B0-----:R-:W-:Y:S01]  /*c7d0*/  F2FP.SATFINITE.E5M2.F32.PACK_AB_MERGE_C R29, RZ, R222, RZ ;  /* 0x000000deff1d723e */ /* 0x001fe200048060ff */
[----:B------:R-:W-:Y:S01]  /*c7e0*/  FMUL R217, R217, UR25 ;  /* 0x00000019d9d97c20 */ /* 0x000fe20008400000 */
[----:B------:R-:W4:Y:S01]  /*c7f0*/  LDL.LU R226, [R1+0xc] ;  /* 0x00000c0001e27983 */ /* 0x000f220000300800 */
[----:B------:R-:W-:Y:S02]  /*c800*/  F2FP.SATFINITE.E5M2.F32.PACK_AB_MERGE_C R33, RZ, R220, RZ ;  /* 0x000000dcff21723e */ /* 0x000fe400048060ff */
[----:B------:R-:W-:Y:S01]  /*c810*/  F2FP.SATFINITE.E5M2.F32.PACK_AB_MERGE_C R219, RZ, R219, RZ ;  /* 0x000000dbffdb723e */ /* 0x000fe200048060ff */
[----:B------:R0:W-:Y:S01]  /*c820*/  @!P5 STG.E.U8 desc[UR22][R24.64+0x8], R29 ;  /* 0x0000081d1800d986 */ /* 0x0001e2000c101116 */
[----:B------:R-:W-:-:S02]  /*c830*/  ISETP.LT.OR P5, PT, R34, 0x11, !P1 ;  /* 0x000000112200780c */ /* 0x000fc40004fa1670 */
[----:B------:R-:W-:Y:S01]  /*c840*/  F2FP.SATFINITE.E5M2.F32.PACK_AB_MERGE_C R217, RZ, R217, RZ ;  /* 0x000000d9ffd9723e */ /* 0x000fe200048060ff */
[----:B---3--:R-:W3:Y:S01]  /*c850*/  LDL.LU R225, [R1+0x8] ;  /* 0x0000080001e17983 */ /* 0x008ee20000300800 */
[----:B------:R-:W-:-:S03]  /*c860*/  FMUL R218, R218, UR25 ;  /* 0x00000019dada7c20 */ /* 0x000fc60008400000 */
[----:B------:R-:W4:Y:S04]  /*c870*/  LDL.LU R224, [R1+0x4] ;  /* 0x0000040001e07983 */ /* 0x000f280000300800 */
[----:B------:R-:W3:Y:S01]  /*c880*/  LDL.LU R222, [R1] ;  /* 0x0000000001de7983 */ /* 0x000ee20000300800 */
[----:B0-----:R-:W-:Y:S01]  /*c890*/  F2FP.SATFINITE.E5M2.F32.PACK_AB_MERGE_C R29, RZ, R218, RZ ;  /* 0x000000daff1d723e */ /* 0x001fe200048060ff */
[----:B------:R-:W-:Y:S01]  /*c8a0*/  FMUL R216, R216, UR25 ;  /* 0x00000019d8d87c20 */ /* 0x000fe20008400000 */
[----:B------:R-:W-:Y:S01]  /*c8b0*/  FMUL R215, R215, UR25 ;  /* 0x00000019d7d77c20 */ /* 0x000fe20008400000 */
[----:B------:R0:W-:Y:S01]  /*c8c0*/  @!P3 STG.E.U8 desc[UR22][R26.64+0x8], R33 ;  /* 0x000008211a00b986 */ /* 0x0001e2000c101116 */
[C---:B------:R-:W-:Y:S01]  /*c8d0*/  ISETP.LT.OR P3, PT, R34.reuse, 0x11, !P0 ;  /* 0x000000112200780c */ /* 0x040fe20004761670 */
[----:B------:R-:W-:Y:S01]  /*c8e0*/  FMUL R213, R213, UR25 ;  /* 0x00000019d5d57c20 */ /* 0x000fe20008400000 */
[----:B------:R-:W-:Y:S01]  /*c8f0*/  F2FP.SATFINITE.E5M2.F32.PACK_AB_MERGE_C R31, RZ, R216, RZ ;  /* 0x000000d8ff1f723e */ /* 0x000fe200048060ff */
[----:B------:R-:W-:Y:S01]  /*c900*/  @!P4 STG.E.U8 desc[UR22][R26.64+0x9], R219 ;  /* 0x000009db1a00c986 */ /* 0x000fe2000c101116 */
[----:B------:R-:W-:Y:S01]  /*c910*/  ISETP.LT.OR P4, PT, R34, 0x12, !P0 ;  /* 0x000000122200780c */ /* 0x000fe20004781670 */
[----:B------:R-:W-:Y:S01]  /*c920*/  FMUL R214, R214, UR25 ;  /* 0x00000019d6d67c20 */ /* 0x000fe20008400000 */
[----:B------:R-:W-:Y:S01]  /*c930*/  F2FP.SATFINITE.E5M2.F32.PACK_AB_MERGE_C R215, RZ, R215, RZ ;  /* 0x000000d7ffd7723e */ /* 0x000fe200048060ff */
[----:B------:R-:W-:Y:S01]  /*c940*/  @!P6 STG.E.U8 desc[UR22][R24.64+0x11], R217 ;  /* 0x000011d91800e986 */ /* 0x000fe2000c101116 */
[----:B------:R-:W-:Y:S01]  /*c950*/  ISETP.LT.OR P6, PT, R34, 0x1a, !P1 ;  /* 0x0000001a2200780c */ /* 0x000fe20004fc1670 */
[----:B------:R-:W-:Y:S01]  /*c960*/  FMUL R212, R212, UR25 ;  /* 0x00000019d4d47c20 */ /* 0x000fe20008400000 */
[----:B------:R-:W-:Y:S01]  /*c970*/  F2FP.SATFINITE.E5M2.F32.PACK_AB_MERGE_C R213, RZ, R213, RZ ;  /* 0x000000d5ffd5723e */ /* 0x000fe200048060ff */
[----:B------:R1:W-:Y:S01]  /*c980*/  @!P5 STG.E.U8 desc[UR22][R24.64+0x10], R29 ;  /* 0x0000101d1800d986 */ /* 0x0003e2000c101116 */
[C---:B------:R-:W-:Y:S01]  /*c990*/  ISETP.LT.OR P5, PT, R34.reuse, 0x19, !P1 ;  /* 0x000000192200780c */ /* 0x040fe20004fa1670 */
[----:B------:R-:W-:Y:S01]  /*c9a0*/  FMUL R211, R211, UR25 ;  /* 0x00000019d3d37c20 */ /* 0x000fe20008400000 */
[----:B------:R-:W-:Y:S01]  /*c9b0*/  FMUL R209, R209, UR25 ;  /* 0x00000019d1d17c20 */ /* 0x000fe20008400000 */
[----:B------:R1:W-:Y:S01]  /*c9c0*/  @!P3 STG.E.U8 desc[UR22][R26.64+0x10], R31 ;  /* 0x0000101f1a00b986 */ /* 0x0003e2000c101116 */
[----:B------:R-:W-:Y:S01]  /*c9d0*/  ISETP.LT.OR P3, PT, R34, 0x19, !P0 ;  /* 0x000000192200780c */ /* 0x000fe20004761670 */
[----:B------:R-:W-:Y:S01]  /*c9e0*/  FMUL R210, R210, UR25 ;  /* 0x00000019d2d27c20 */ /* 0x000fe20008400000 */
[----:B0-----:R-:W-:Y:S01]  /*c9f0*/  F2FP.SATFINITE.E5M2.F32.PACK_AB_MERGE_C R33, RZ, R212, RZ ;  /* 0x000000d4ff21723e */ /* 0x001fe200048060ff */
[----:B------:R-:W-:Y:S01]  /*ca00*/  @!P4 STG.E.U8 desc[UR22][R26.64+0x11], R215 ;  /* 0x000011d71a00c986 */ /* 0x000fe2000c101116 */
[----:B------:R-:W-:Y:S01]  /*ca10*/  ISETP.LT.OR P4, PT, R34, 0x1a, !P0 ;  /* 0x0000001a2200780c */ /* 0x000fe20004781670 */
[----:B------:R-:W-:Y:S01]  /*ca20*/  FMUL R208, R208, UR25 ;  /* 0x00000019d0d07c20 */ /* 0x000fe20008400000 */
[----:B------:R-:W-:Y:S01]  /*ca30*/  F2FP.SATFINITE.E5M2.F32.PACK_AB_MERGE_C R211, RZ, R211, RZ ;  /* 0x000000d3ffd3723e */ /* 0x000fe200048060ff */
[----:B------:R-:W-:Y:S01]  /*ca40*/  @!P6 STG.E.U8 desc[UR22][R24.64+0x19], R213 ;  /* 0x000019d51800e986 */ /* 0x000fe2000c101116 */
[----:B------:R-:W-:Y:S01]  /*ca50*/  ISETP.LT.OR P6, PT, R34, 0x22, !P1 ;  /* 0x000000222200780c */ /* 0x000fe20004fc1670 */
[----:B------:R-:W-:Y:S01]  /*ca60*/  FMUL R207, R207, UR25 ;  /* 0x00000019cfcf7c20 */ /* 0x000fe20008400000 */
[----:B-1----:R-:W-:Y:S01]  /*ca70*/  F2FP.SATFINITE.E5M2.F32.PACK_AB_MERGE_C R29, RZ, R214, RZ ;  /* 0x000000d6ff1d723e */ /* 0x002fe200048060ff */
[----:B------:R-:W-:Y:S01]  /*ca80*/  FMUL R205, R205, UR25 ;  /* 0x00000019cdcd7c20 */ /* 0x000fe20008400000 */
[----:B------:R-:W-:Y:S01]  /*ca90*/  F2FP.SATFINITE.E5M2.F32.PACK_AB_MERGE_C R209, RZ, R209, RZ ;  /* 0x000000d1ffd1723e */ /* 0x000fe200048060ff */
[----:B------:R-:W-:Y:S01]  /*caa0*/  FMUL R206, R206, UR25 ;  /* 0x00000019cece7c20 */ /* 0x000fe20008400000 */
[----:B------:R-:W-:Y:S01]  /*cab0*/  F2FP.SATFINITE.E5M2.F32.PACK_AB_MERGE_C R31, RZ, R208, RZ ;  /* 0x000000d0ff1f723e */ /* 0x000fe200048060ff */
[----:B------:R0:W-:Y:S01]  /*cac0*/  @!P5 STG.E.U8 desc[UR22][R24.64+0x18], R29 ;  /* 0x0000181d1800d986 */ /* 0x0001e2000c101116 */
[----:B------:R-:W-:Y:S01]  /*cad0*/  ISETP.LT.OR P5, PT, R34, 0x21, !P1 ;  /* 0x000000212200780c */ /* 0x000fe20004fa1670 */
[----:B------:R-:W-:Y:S01]  /*cae0*/  FMUL R204, R204, UR25 ;  /* 0x00000019cccc7c20 */ /* 0x000fe20008400000 */
[----:B------:R-:W-:Y:S01]  /*caf0*/  F2FP.SATFINITE.E5M2.F32.PACK_AB_MERGE_C R207, RZ, R207, RZ ;  /* 0x000000cfffcf723e */ /* 0x000fe200048060ff */
[----:B------:R1:W-:Y:S01]  /*cb00*/  @!P3 STG.E.U8 desc[UR22][R26.64+0x18], R33 ;  /* 0x000018211a00b986 */ /* 0x0003e2000c101116 */
[C---:B------:R-:W-:Y:S01]  /*cb10*/  ISETP.LT.OR P3, PT, R34.reuse, 0x21, !P0 ;  /* 0x000000212200780c */ /* 0x040fe20004761670 */
[----:B------:R-:W-:Y:S01]  /*cb20*/  FMUL R203, R203, UR25 ;  /* 0x00000019cbcb7c20 */ /* 0x000fe20008400000 */
[----:B------:R-:W-:Y:S01]  /*cb30*/  F2FP.SATFINITE.E5M2.F32.PACK_AB_MERGE_C R205, RZ, R205, RZ ;  /* 0x000000cdffcd723e */ /* 0x000fe200048060ff */
[----:B------:R-:W-:Y:S01]  /*cb40*/  @!P4 STG.E.U8 desc[UR22][R26.64+0x19], R211 ;  /* 0x000019d31a00c986 */ /* 0x000fe2000c101116 */
[C---:B------:R-:W-:Y:S01]  /*cb50*/  ISETP.LT.OR P4, PT, R34.reuse, 0x22, !P0 ;  /* 0x000000222200780c */ /* 0x040fe20004781670 */
[----:B------:R-:W-:Y:S01]  /*cb60*/  FMUL R201, R201, UR25 ;  /* 0x00000019c9c97c20 */ /* 0x000fe20008400000 */
[----:B------:R-:W-:Y:S01]  /*cb70*/  F2FP.SATFINITE.E5M2.F32.PACK_AB_MERGE_C R203, RZ, R203, RZ ;  /* 0x000000cbffcb723e */ /* 0x000fe200048060ff */
[----:B------:R-:W-:Y:S01]  /*cb80*/  @!P6 STG.E.U8 desc[UR22][R24.64+0x21], R209 ;  /* 0x000021d11800e986 */ /* 0x000fe2000c101116 */
[----:B------:R-:W-:Y:S01]  /*cb90*/  ISETP.LT.OR P6, PT, R34, 0x2a, !P1 ;  /* 0x0000002a2200780c */ /* 0x000fe20004fc1670 */
[----:B------:R-:W-:Y:S01]  /*cba0*/  FMUL R202, R202, UR25 ;  /* 0x00000019caca7c20 */ /* 0x000fe20008400000 */
[----:B0-----:R-:W-:Y:S01]  /*cbb0*/  F2FP.SATFINITE.E5M2.F32.PACK_AB_MERGE_C R29, RZ, R210, RZ ;  /* 0x000000d2ff1d723e */ /* 0x001fe200048060ff */
[----:B------:R-:W-:Y:S01]  /*cbc0*/  FMUL R200, R200, UR25 ;  /* 0x00000019c8c87c20 */ /* 0x000fe20008400000 */
[----:B-1----:R-:W-:Y:S01]  /*cbd0*/  F2FP.SATFINITE.E5M2.F32.PACK_AB_MERGE_C R33, RZ, R204, RZ ;  /* 0x000000ccff21723e */ /* 0x002fe200048060ff */
[----:B------:R-:W-:Y:S01]  /*cbe0*/  FMUL R199, R199, UR25 ;  /* 0x00000019c7c77c20 */ /* 0x000fe20008400000 */
[----:B------:R-:W-:Y:S01]  /*cbf0*/  F2FP.SATFINITE.E5M2.F32.PACK_AB_MERGE_C R201, RZ, R201, RZ ;  /* 0x000000c9ffc9723e */ /* 0x000fe200048060ff */
[----:B------:R0:W-:Y:S01]  /*cc00*/  @!P5 STG.E.U8 desc[UR22][R24.64+0x20], R29 ;  /* 0x0000201d1800d986 */ /* 0x0001e2000c101116 */
[C---:B------:R-:W-:Y:S01]  /*cc10*/  ISETP.LT.OR P5, PT, R34.reuse, 0x29, !P1 ;  /* 0x000000292200780c */ /* 0x040fe20004fa1670 */
[----:B------:R-:W-:Y:S01]  /*cc20*/  FMUL R197, R197, UR25 ;  /* 0x00000019c5c57c20 */ /* 0x000fe20008400000 */
[----:B------:R-:W-:Y:S01]  /*cc30*/  F2FP.SATFINITE.E5M2.F32.PACK_AB_MERGE_C R199, RZ, R199, RZ ;  /* 0x000000c7ffc7723e */ /* 0x000fe200048060ff */
[----:B------:R1:W-:Y:S01]  /*cc40*/  @!P3 STG.E.U8 desc[UR22][R26.64+0x20], R31 ;  /* 0x0000201f1a00b986 */ /* 0x0003e2000c101116 */
[----:B------:R-:W-:Y:S01]  /*cc50*/  ISETP.LT.OR P3, PT, R34, 0x29, !P0 ;  /* 0x000000292200780c */ /* 0x000fe20004761670 */
[----:B------:R-:W-:Y:S01]  /*cc60*/  FMUL R198, R198, UR25 ;  /* 0x00000019c6c67c20 */ /* 0x000fe20008400000 */
[----:B------:R-:W-:Y:S01]  /*cc70*/  F2FP.SATFINITE.E5M2.F32.PACK_AB_MERGE_C R197, RZ, R197, RZ ;  /* 0x000000c5ffc5723e */ /* 0x000fe200048060ff */
[----:B------:R-:W-:Y:S01]  /*cc80*/  @!P4 STG.E.U8 desc[UR22][R26.64+0x21], R207 ;  /* 0x000021cf1a00c986 */ /* 0x000fe2000c101116 */
[----:B------:R-:W-:Y:S01]  /*cc90*/  ISETP.LT.OR P4, PT, R34, 0x2a, !P0 ;  /* 0x0000002a2200780c */ /* 0x000fe20004781670 */
[----:B------:R-:W-:Y:S01]  /*cca0*/  FMUL R196, R196, UR25 ;  /* 0x00000019c4c47c20 */ /* 0x000fe20008400000 */
[----:B------:R-:W-:Y:S01]  /*ccb0*/  FMUL R195, R195, UR25 ;  /* 0x00000019c3c37c20 */ /* 0x000fe20008400000 */
        /* <DEDUP_REMOVED lines=27> */
[----:B------:R-:W-:Y:S01]  /*ce70*/  FMUL R186, R186, UR25 ;  /* 0x00000019baba7c20 */ /* 0x000fe20008400000 */
        /* <DEDUP_REMOVED lines=154> */
[----:B-----5:R-:W-:Y:S01]  /*d820*/  FMUL R5, R5, UR25 ;  /* 0x0000001905057c20 */ /* 0x020fe20008400000 */
[----:B0-----:R-:W-:Y:S01]  /*d830*/  F2FP.SATFINITE.E5M2.F32.PACK_AB_MERGE_C R29, RZ, R170, RZ ;  /* 0x000000aaff1d723e */ /* 0x001fe200048060ff */
[----:B------:R-:W-:Y:S01]  /*d840*/  FMUL R0, R0, UR25 ;  /* 0x0000001900007c20 */ /* 0x000fe20008400000 */
[----:B-1----:R-:W-:Y:S01]  /*d850*/  F2FP.SATFINITE.E5M2.F32.PACK_AB_MERGE_C R33, RZ, R164, RZ ;  /* 0x000000a4ff21723e */ /* 0x002fe200048060ff */
[----:B------:R-:W-:Y:S01]  /*d860*/  FMUL R6, R6, UR25 ;  /* 0x0000001906067c20 */ /* 0x000fe20008400000 */
[----:B------:R-:W-:Y:S01]  /*d870*/  F2FP.SATFINITE.E5M2.F32.PACK_AB_MERGE_C R7, RZ, R7, RZ ;  /* 0x00000007ff07723e */ /* 0x000fe200048060ff */
[----:B------:R0:W-:Y:S01]  /*d880*/  @!P5 STG.E.U8 desc[UR22][R24.64+0x70], R29 ;  /* 0x0000701d1800d986 */ /* 0x0001e2000c101116 */
[----:B------:R-:W-:Y:S01]  /*d890*/  ISETP.LT.OR P5, PT, R34, 0x79, !P1 ;  /* 0x000000792200780c */ /* 0x000fe20004fa1670 */
[----:B------:R-:W-:Y:S01]  /*d8a0*/  FMUL R2, R2, UR25 ;  /* 0x0000001902027c20 */ /* 0x000fe20008400000 */
[----:B------:R-:W-:Y:S01]  /*d8b0*/  F2FP.SATFINITE.E5M2.F32.PACK_AB_MERGE_C R5, RZ, R5, RZ ;  /* 0x00000005ff05723e */ /* 0x000fe200048060ff */
[----:B------:R1:W-:Y:S01]  /*d8c0*/  @!P3 STG.E.U8 desc[UR22][R26.64+0x70], R31 ;  /* 0x0000701f1a00b986 */ /* 0x0003e2000c101116 */
[----:B------:R-:W-:Y:S01]  /*d8d0*/  ISETP.LT.OR P3, PT, R34, 0x79, !P0 ;  /* 0x000000792200780c */ /* 0x000fe20004761670 */
[----:B------:R-:W-:Y:S01]  /*d8e0*/  FMUL R3, R3, UR25 ;  /* 0x0000001903037c20 */ /* 0x000fe20008400000 */
[----:B------:R-:W-:Y:S01]  /*d8f0*/  FMUL R4, R4, UR25 ;  /* 0x0000001904047c20 */ /* 0x000fe20008400000 */
[----:B------:R-:W-:Y:S01]  /*d900*/  @!P4 STG.E.U8 desc[UR22][R26.64+0x71], R167 ;  /* 0x000071a71a00c986 */ /* 0x000fe2000c101116 */
[----:B------:R-:W-:-:S03]  /*d910*/  ISETP.LT.OR P4, PT, R34, 0x7a, !P0 ;  /* 0x0000007a2200780c */ /* 0x000fc60004781670 */
[----:B------:R-:W-:Y:S01]  /*d920*/  @!P6 STG.E.U8 desc[UR22][R24.64+0x79], R165 ;  /* 0x000079a51800e986 */ /* 0x000fe2000c101116 */
[----:B------:R-:W-:Y:S02]  /*d930*/  ISETP.LT.OR P6, PT, R34, 0x82, !P1 ;  /* 0x000000822200780c */ /* 0x000fe40004fc1670 */
[----:B0-----:R-:W-:Y:S01]  /*d940*/  F2FP.SATFINITE.E5M2.F32.PACK_AB_MERGE_C R29, RZ, R166, RZ ;  /* 0x000000a6ff1d723e */ /* 0x001fe200048060ff */
[----:B------:R-:W4:Y:S01]  /*d950*/  LDL.LU R220, [R1+0x14] ;  /* 0x0000140001dc7983 */ /* 0x000f220000300800 */
[----:B-1----:R-:W-:-:S03]  /*d960*/  F2FP.SATFINITE.E5M2.F32.PACK_AB_MERGE_C R31, RZ, R160, RZ ;  /* 0x000000a0ff1f723e */ /* 0x002fc600048060ff */
[----:B------:R0:W-:Y:S01]  /*d970*/  @!P5 STG.E.U8 desc[UR22][R24.64+0x78], R29 ;  /* 0x0000781d1800d986 */ /* 0x0001e2000c101116 */
[----:B------:R-:W-:-:S03]  /*d980*/  ISETP.LT.OR P5, PT, R34, 0x81, !P1 ;  /* 0x000000812200780c */ /* 0x000fc60004fa1670 */
[----:B------:R1:W-:Y:S01]  /*d990*/  @!P3 STG.E.U8 desc[UR22][R26.64+0x78], R33 ;  /* 0x000078211a00b986 */ /* 0x0003e2000c101116 */
[----:B------:R-:W-:-:S03]  /*d9a0*/  ISETP.LT.OR P3, PT, R34, 0x81, !P0 ;  /* 0x000000812200780c */ /* 0x000fc60004761670 */
        /* <DEDUP_REMOVED lines=26> */
[----:B0-----:R-:W-:Y:S02]  /*db50*/  F2FP.SATFINITE.E5M2.F32.PACK_AB_MERGE_C R29, RZ, R154, RZ ;  /* 0x0000009aff1d723e */ /* 0x001fe400048060ff */
[----:B-1----:R-:W-:-:S03]  /*db60*/  F2FP.SATFINITE.E5M2.F32.PACK_AB_MERGE_C R33, RZ, R20, RZ ;  /* 0x00000014ff21723e */ /* 0x002fc600048060ff */
[----:B------:R0:W-:Y:S01]  /*db70*/  @!P5 STG.E.U8 desc[UR22][R24.64+0x90], R29 ;  /* 0x0000901d1800d986 */ /* 0x0001e2000c101116 */
[----:B------:R-:W-:-:S03]  /*db80*/  ISETP.LT.OR P5, PT, R34, 0x99, !P1 ;  /* 0x000000992200780c */ /* 0x000fc60004fa1670 */
[----:B------:R-:W-:Y:S01]  /*db90*/  @!P3 STG.E.U8 desc[UR22][R26.64+0x90], R31 ;  /* 0x0000901f1a00b986 */ /* 0x000fe2000c101116 */
[----:B------:R-:W-:-:S03]  /*dba0*/  ISETP.LT.OR P3, PT, R34, 0x99, !P0 ;  /* 0x000000992200780c */ /* 0x000fc60004761670 */
[----:B------:R1:W-:Y:S01]  /*dbb0*/  @!P4 STG.E.U8 desc[UR22][R26.64+0x91], R23 ;  /* 0x000091171a00c986 */ /* 0x0003e2000c101116 */
[----:B------:R-:W-:-:S03]  /*dbc0*/  ISETP.LT.OR P4, PT, R34, 0x9a, !P0 ;  /* 0x0000009a2200780c */ /* 0x000fc60004781670 */
[----:B------:R2:W-:Y:S01]  /*dbd0*/  @!P6 STG.E.U8 desc[UR22][R24.64+0x99], R21 ;  /* 0x000099151800e986 */ /* 0x0005e2000c101116 */
[----:B------:R-:W-:Y:S02]  /*dbe0*/  ISETP.LT.OR P6, PT, R34, 0xa2, !P1 ;  /* 0x000000a22200780c */ /* 0x000fe40004fc1670 */
[----:B0-----:R-:W-:-:S05]  /*dbf0*/  F2FP.SATFINITE.E5M2.F32.PACK_AB_MERGE_C R29, RZ, R22, RZ ;  /* 0x00000016ff1d723e */ /* 0x001fca00048060ff */
[----:B------:R-:W-:Y:S01]  /*dc00*/  @!P5 STG.E.U8 desc[UR22][R24.64+0x98], R29 ;  /* 0x0000981d1800d986 */ /* 0x000fe2000c101116 */
[C---:B------:R-:W-:Y:S02]  /*dc10*/  ISETP.LT.OR P5, PT, R34.reuse, 0xa1, !P1 ;  /* 0x000000a12200780c */ /* 0x040fe40004fa1670 */
[----:B-1----:R-:W-:Y:S01]  /*dc20*/  F2FP.SATFINITE.E5M2.F32.PACK_AB_MERGE_C R23, RZ, R18, RZ ;  /* 0x00000012ff17723e */ /* 0x002fe200048060ff */
[----:B------:R-:W-:Y:S01]  /*dc30*/  @!P3 STG.E.U8 desc[UR22][R26.64+0x98], R33 ;  /* 0x000098211a00b986 */ /* 0x000fe2000c101116 */
[C---:B------:R-:W-:Y:S02]  /*dc40*/  ISETP.LT.OR P3, PT, R34.reuse, 0xa1, !P0 ;  /* 0x000000a12200780c */ /* 0x040fe40004761670 */
[----:B--2---:R-:W-:Y:S01]  /*dc50*/  F2FP.SATFINITE.E5M2.F32.PACK_AB_MERGE_C R21, RZ, R16, RZ ;  /* 0x00000010ff15723e */ /* 0x004fe200048060ff */
[----:B------:R0:W-:Y:S01]  /*dc60*/  @!P4 STG.E.U8 desc[UR22][R26.64+0x99], R19 ;  /* 0x000099131a00c986 */ /* 0x0001e2000c101116 */
[----:B------:R-:W-:-:S03]  /*dc70*/  ISETP.LT.OR P4, PT, R34, 0xa2, !P0 ;  /* 0x000000a22200780c */ /* 0x000fc60004781670 */
[----:B------:R1:W-:Y:S01]  /*dc80*/  @!P6 STG.E.U8 desc[UR22][R24.64+0xa1], R17 ;  /* 0x0000a1111800e986 */ /* 0x0003e2000c101116 */
[----:B------:R-:W-:-:S03]  /*dc90*/  ISETP.LT.OR P6, PT, R34, 0xaa, !P1 ;  /* 0x000000aa2200780c */ /* 0x000fc60004fc1670 */
[----:B------:R-:W-:Y:S01]  /*dca0*/  @!P5 STG.E.U8 desc[UR22][R24.64+0xa0], R23 ;  /* 0x0000a0171800d986 */ /* 0x000fe2000c101116 */
[----:B------:R-:W-:-:S03]  /*dcb0*/  ISETP.LT.OR P5, PT, R34, 0xa9, !P1 ;  /* 0x000000a92200780c */ /* 0x000fc60004fa1670 */
[----:B------:R-:W-:Y:S01]  /*dcc0*/  @!P3 STG.E.U8 desc[UR22][R26.64+0xa0], R21 ;  /* 0x0000a0151a00b986 */ /* 0x000fe2000c101116 */
[C---:B------:R-:W-:Y:S02]  /*dcd0*/  ISETP.LT.OR P3, PT, R34.reuse, 0xa9, !P0 ;  /* 0x000000a92200780c */ /* 0x040fe40004761670 */
[----:B0-----:R-:W-:Y:S01]  /*dce0*/  F2FP.SATFINITE.E5M2.F32.PACK_AB_MERGE_C R19, RZ, R14, RZ ;  /* 0x0000000eff13723e */ /* 0x001fe200048060ff */
[----:B------:R0:W-:Y:S01]  /*dcf0*/  @!P4 STG.E.U8 desc[UR22][R26.64+0xa1], R15 ;  /* 0x0000a10f1a00c986 */ /* 0x0001e2000c101116 */
[C---:B------:R-:W-:Y:S02]  /*dd00*/  ISETP.LT.OR P4, PT, R34.reuse, 0xaa, !P0 ;  /* 0x000000aa2200780c */ /* 0x040fe40004781670 */
[----:B-1----:R-:W-:Y:S01]  /*dd10*/  F2FP.SATFINITE.E5M2.F32.PACK_AB_MERGE_C R17, RZ, R12, RZ ;  /* 0x0000000cff11723e */ /* 0x002fe200048060ff */
        /* <DEDUP_REMOVED lines=15> */
[----:B0-----:R-:W-:Y:S02]  /*de10*/  F2FP.SATFINITE.E5M2.F32.PACK_AB_MERGE_C R11, RZ, R6, RZ ;  /* 0x00000006ff0b723e */ /* 0x001fe400048060ff */
[C---:B------:R-:W-:Y:S01]  /*de20*/  ISETP.LT.OR P3, PT, R34.reuse, 0xb9, !P0 ;  /* 0x000000b92200780c */ /* 0x040fe20004761670 */
[----:B------:R0:W-:Y:S01]  /*de30*/  @!P4 STG.E.U8 desc[UR22][R26.64+0xb1], R7 ;  /* 0x0000b1071a00c986 */ /* 0x0001e2000c101116 */
[----:B-1----:R-:W-:Y:S02]  /*de40*/  F2FP.SATFINITE.E5M2.F32.PACK_AB_MERGE_C R9, RZ, R4, RZ ;  /* 0x00000004ff09723e */ /* 0x002fe400048060ff */
[C---:B------:R-:W-:Y:S01]  /*de50*/  ISETP.LT.OR P4, PT, R34.reuse, 0xba, !P0 ;  /* 0x000000ba2200780c */ /* 0x040fe20004781670 */
[----:B------:R1:W-:Y:S04]  /*de60*/  @!P6 STG.E.U8 desc[UR22][R24.64+0xb9], R5 ;  /* 0x0000b9051800e986 */ /* 0x0003e8000c101116 */
[----:B------:R2:W-:Y:S01]  /*de70*/  @!P5 STG.E.U8 desc[UR22][R24.64+0xb8], R11 ;  /* 0x0000b80b1800d986 */ /* 0x0005e2000c101116 */
[----:B------:R-:W-:Y:S01]  /*de80*/  FMUL R4, R227, UR25 ;  /* 0x00000019e3047c20 */ /* 0x000fe20008400000 */
[----:B------:R-:W-:-:S02]  /*de90*/  ISETP.LT.OR P5, PT, R34, 0xc1, !P1 ;  /* 0x000000c12200780c */ /* 0x000fc40004fa1670 */
[----:B0-----:R-:W-:Y:S02]  /*dea0*/  F2FP.SATFINITE.E5M2.F32.PACK_AB_MERGE_C R7, RZ, R3, RZ ;  /* 0x00000003ff07723e */ /* 0x001fe400048060ff */
[----:B-1----:R-:W-:Y:S01]  /*deb0*/  F2FP.SATFINITE.E5M2.F32.PACK_AB_MERGE_C R5, RZ, R0, RZ ;  /* 0x00000000ff05723e */ /* 0x002fe200048060ff */
[----:B---3--:R-:W-:Y:S01]  /*dec0*/  FMUL R0, R222, UR25 ;  /* 0x00000019de007c20 */ /* 0x008fe20008400000 */
[----:B------:R-:W-:Y:S01]  /*ded0*/  ISETP.LT.OR P6, PT, R34, 0xc2, !P1 ;  /* 0x000000c22200780c */ /* 0x000fe20004fc1670 */
[----:B------:R-:W3:Y:S01]  /*dee0*/  LDL.LU R222, [R1+0x20] ;  /* 0x0000200001de7983 */ /* 0x000ee20000300800 */
[----:B--2---:R-:W-:Y:S02]  /*def0*/  F2FP.SATFINITE.E5M2.F32.PACK_AB_MERGE_C R11, RZ, R2, RZ ;  /* 0x00000002ff0b723e */ /* 0x004fe400048060ff */
[----:B------:R-:W-:Y:S01]  /*df00*/  F2FP.SATFINITE.E5M2.F32.PACK_AB_MERGE_C R13, RZ, R0, RZ ;  /* 0x00000000ff0d723e */ /* 0x000fe200048060ff */
[----:B----4-:R-:W-:Y:S01]  /*df10*/  FMUL R0, R224, UR25 ;  /* 0x00000019e0007c20 */ /* 0x010fe20008400000 */
[----:B------:R-:W-:Y:S01]  /*df20*/  FMUL R2, R225, UR25 ;  /* 0x00000019e1027c20 */ /* 0x000fe20008400000 */
[----:B------:R-:W2:Y:S04]  /*df30*/  LDL.LU R224, [R1+0x24] ;  /* 0x0000240001e07983 */ /* 0x000ea80000300800 */
[----:B------:R-:W4:Y:S01]  /*df40*/  LDL.LU R225, [R1+0x28] ;  /* 0x0000280001e17983 */ /* 0x000f220000300800 */
[----:B------:R-:W-:-:S03]  /*df50*/  FMUL R3, R226, UR25 ;  /* 0x00000019e2037c20 */ /* 0x000fc60008400000 */
[----:B------:R-:W4:Y:S04]  /*df60*/  LDL.LU R226, [R1+0x2c] ;  /* 0x00002c0001e27983 */ /* 0x000f280000300800 */
[----:B------:R-:W4:Y:S04]  /*df70*/  LDL.LU R227, [R1+0x30] ;  /* 0x0000300001e37983 */ /* 0x000f280000300800 */
[----:B------:R-:W-:Y:S01]  /*df80*/  @!P3 STG.E.U8 desc[UR22][R26.64+0xb8], R9 ;  /* 0x0000b8091a00b986 */ /* 0x000fe2000c101116 */
[----:B------:R-:W-:-:S03]  /*df90*/  ISETP.LT.OR P3, PT, R34, 0xc1, !P0 ;  /* 0x000000c12200780c */ /* 0x000fc60004761670 */
[----:B------:R0:W-:Y:S01]  /*dfa0*/  @!P4 STG.E.U8 desc[UR22][R26.64+0xb9], R7 ;  /* 0x0000b9071a00c986 */ /* 0x0001e2000c101116 */
[----:B------:R-:W-:-:S03]  /*dfb0*/  ISETP.LT.OR P4, PT, R34, 0xc2, !P0 ;  /* 0x000000c22200780c */ /* 0x000fc60004781670 */
[----:B------:R-:W-:Y:S01]  /*dfc0*/  @!P5 STG.E.U8 desc[UR22][R24.64+0xc0], R11 ;  /* 0x0000c00b1800d986 */ /* 0x000fe2000c101116 */
[----:B------:R-:W-:-:S03]  /*dfd0*/  ISETP.LT.OR P5, PT, R34, 0xc9, !P1 ;  /* 0x000000c92200780c */ /* 0x000fc60004fa1670 */
[----:B------:R1:W-:Y:S01]  /*dfe0*/  @!P6 STG.E.U8 desc[UR22][R24.64+0xc1], R5 ;  /* 0x0000c1051800e986 */ /* 0x0003e2000c101116 */
[----:B0-----:R-:W-:-:S03]  /*dff0*/  F2FP.SATFINITE.E5M2.F32.PACK_AB_MERGE_C R7, RZ, R0, RZ ;  /* 0x00000000ff07723e */ /* 0x001fc600048060ff */
[----:B------:R-:W-:Y:S01]  /*e000*/  @!P3 STG.E.U8 desc[UR22][R26.64+0xc0], R13 ;  /* 0x0000c00d1a00b986 */ /* 0x000fe2000c101116 */
[C---:B------:R-:W-:Y:S02]  /*e010*/  ISETP.LT.OR P6, PT, R34.reuse, 0xca, !P1 ;  /* 0x000000ca2200780c */ /* 0x040fe40004fc1670 */
[----:B-1----:R-:W-:Y:S01]  /*e020*/  F2FP.SATFINITE.E5M2.F32.PACK_AB_MERGE_C R5, RZ, R2, RZ ;  /* 0x00000002ff05723e */ /* 0x002fe200048060ff */
[----:B------:R0:W-:Y:S01]  /*e030*/  @!P4 STG.E.U8 desc[UR22][R26.64+0xc1], R7 ;  /* 0x0000c1071a00c986 */ /* 0x0001e2000c101116 */
[C---:B------:R-:W-:Y:S02]  /*e040*/  ISETP.LT.OR P3, PT, R34.reuse, 0xc9, !P0 ;  /* 0x000000c92200780c */ /* 0x040fe40004761670 */
[C---:B------:R-:W-:Y:S01]  /*e050*/  ISETP.LT.OR P4, PT, R34.reuse, 0xca, !P0 ;  /* 0x000000ca2200780c */ /* 0x040fe20004781670 */
[----:B------:R1:W-:Y:S01]  /*e060*/  @!P5 STG.E.U8 desc[UR22][R24.64+0xc8], R5 ;  /* 0x0000c8051800d986 */ /* 0x0003e2000c101116 */
[----:B------:R-:W-:Y:S02]  /*e070*/  ISETP.LT.OR P5, PT, R34, 0xd1, !P1 ;  /* 0x000000d12200780c */ /* 0x000fe40004fa1670 */
[----:B------:R-:W-:-:S02]  /*e080*/  F2FP.SATFINITE.E5M2.F32.PACK_AB_MERGE_C R9, RZ, R3, RZ ;  /* 0x00000003ff09723e */ /* 0x000fc400048060ff */
[----:B------:R-:W-:-:S03]  /*e090*/  F2FP.SATFINITE.E5M2.F32.PACK_AB_MERGE_C R11, RZ, R4, RZ ;  /* 0x00000004ff0b723e */ /* 0x000fc600048060ff */
[----:B------:R1:W-:Y:S04]  /*e0a0*/  @!P6 STG.E.U8 desc[UR22][R24.64+0xc9], R9 ;  /* 0x0000c9091800e986 */ /* 0x0003e8000c101116 */
[----:B------:R-:W-:Y:S01]  /*e0b0*/  @!P3 STG.E.U8 desc[UR22][R26.64+0xc8], R11 ;  /* 0x0000c80b1a00b986 */ /* 0x000fe2000c101116 */
[----:B------:R-:W-:-:S03]  /*e0c0*/  FMUL R0, R220, UR25 ;  /* 0x00000019dc007c20 */ /* 0x000fc60008400000 */
[----:B------:R-:W4:Y:S02]  /*e0d0*/  LDL.LU R220, [R1+0x34] ;  /* 0x0000340001dc7983 */ /* 0x000f240000300800 */
[----:B0-----:R-:W-:Y:S01]  /*e0e0*/  F2FP.SATFINITE.E5M2.F32.PACK_AB_MERGE_C R7, RZ, R0, RZ ;  /* 0x00000000ff07723e */ /* 0x001fe200048060ff */
[----:B------:R-:W-:Y:S02]  /*e0f0*/  FMUL R2, R221, UR25 ;  /* 0x00000019dd027c20 */ /* 0x000fe40008400000 */
[----:B------:R-:W4:Y:S03]  /*e100*/  LDL.LU R221, [R1+0x38] ;  /* 0x0000380001dd7983 */ /* 0x000f260000300800 */
[----:B-1----:R-:W-:Y:S01]  /*e110*/  F2FP.SATFINITE.E5M2.F32.PACK_AB_MERGE_C R5, RZ, R2, RZ ;  /* 0x00000002ff05723e */ /* 0x002fe200048060ff */
[----:B------:R-:W-:Y:S04]  /*e120*/  @!P4 STG.E.U8 desc[UR22][R26.64+0xc9], R7 ;  /* 0x0000c9071a00c986 */ /* 0x000fe8000c101116 */
[----:B------:R0:W-:Y:S01]  /*e130*/  @!P5 STG.E.U8 desc[UR22][R24.64+0xd0], R5 ;  /* 0x0000d0051800d986 */ /* 0x0001e2000c101116 */
[----:B------:R-:W-:-:S03]  /*e140*/  FMUL R3, R223, UR25 ;  /* 0x00000019df037c20 */ /* 0x000fc60008400000 */
[----:B------:R-:W4:Y:S02]  /*e150*/  LDL.LU R223, [R1+0x3c] ;  /* 0x00003c0001df7983 */ /* 0x000f240000300800 */
[----:B------:R-:W-:Y:S01]  /*e160*/  F2FP.SATFINITE.E5M2.F32.PACK_AB_MERGE_C R9, RZ, R3, RZ ;  /* 0x00000003ff09723e */ /* 0x000fe200048060ff */
[----:B---3--:R-:W-:Y:S02]  /*e170*/  FMUL R0, R222, UR25 ;  /* 0x00000019de007c20 */ /* 0x008fe40008400000 */
[----:B------:R-:W3:Y:S03]  /*e180*/  LDL.LU R222, [R1+0x40] ;  /* 0x0000400001de7983 */ /* 0x000ee60000300800 */
[----:B------:R-:W-:Y:S01]  /*e190*/  F2FP.SATFINITE.E5M2.F32.PACK_AB_MERGE_C R13, RZ, R0, RZ ;  /* 0x00000000ff0d723e */ /* 0x000fe200048060ff */
[----:B--2---:R-:W-:Y:S02]  /*e1a0*/  FMUL R2, R224, UR25 ;  /* 0x00000019e0027c20 */ /* 0x004fe40008400000 */
[----:B------:R-:W2:Y:S01]  /*e1b0*/  LDL.LU R224, [R1+0x44] ;  /* 0x0000440001e07983 */ /* 0x000ea20000300800 */
[----:B----4-:R-:W-:-:S03]  /*e1c0*/  FMUL R0, R225, UR25 ;  /* 0x00000019e1007c20 */ /* 0x010fc60008400000 */
[----:B------:R-:W4:Y:S01]  /*e1d0*/  LDL.LU R225, [R1+0x48] ;  /* 0x0000480001e17983 */ /* 0x000f220000300800 */
[----:B------:R-:W-:Y:S01]  /*e1e0*/  FMUL R3, R226, UR25 ;  /* 0x00000019e2037c20 */ /* 0x000fe20008400000 */
[----:B0-----:R-:W-:Y:S02]  /*e1f0*/  F2FP.SATFINITE.E5M2.F32.PACK_AB_MERGE_C R5, RZ, R0, RZ ;  /* 0x00000000ff05723e */ /* 0x001fe400048060ff */
[----:B------:R-:W4:Y:S01]  /*e200*/  LDL.LU R226, [R1+0x4c] ;  /* 0x00004c0001e27983 */ /* 0x000f220000300800 */
[----:B------:R-:W-:-:S03]  /*e210*/  FMUL R0, R227, UR25 ;  /* 0x00000019e3007c20 */ /* 0x000fc60008400000 */
[----:B------:R-:W4:Y:S01]  /*e220*/  LDL.LU R227, [R1+0x50] ;  /* 0x0000500001e37983 */ /* 0x000f220000300800 */
[C---:B------:R-:W-:Y:S02]  /*e230*/  ISETP.LT.OR P6, PT, R34.reuse, 0xd2, !P1 ;  /* 0x000000d22200780c */ /* 0x040fe40004fc1670 */
[C---:B------:R-:W-:Y:S01]  /*e240*/  ISETP.LT.OR P4, PT, R34.reuse, 0xd2, !P0 ;  /* 0x000000d22200780c */ /* 0x040fe20004781670 */
[----:B------:R-:W4:Y:S01]  /*e250*/  LDL.LU R218, [R1+0x54] ;  /* 0x0000540001da7983 */ /* 0x000f220000300800 */
[C---:B------:R-:W-:Y:S02]  /*e260*/  ISETP.LT.OR P3, PT, R34.reuse, 0xd1, !P0 ;  /* 0x000000d12200780c */ /* 0x040fe40004761670 */
[----:B------:R-:W-:Y:S02]  /*e270*/  ISETP.LT.OR P5, PT, R34, 0xd9, !P1 ;  /* 0x000000d92200780c */ /* 0x000fe40004fa1670 */
[----:B------:R-:W-:Y:S02]  /*e280*/  F2FP.SATFINITE.E5M2.F32.PACK_AB_MERGE_C R7, RZ, R2, RZ ;  /* 0x00000002ff07723e */ /* 0x000fe400048060ff */
[----:B------:R-:W-:-:S03]  /*e290*/  F2FP.SATFINITE.E5M2.F32.PACK_AB_MERGE_C R11, RZ, R0, RZ ;  /* 0x00000000ff0b723e */ /* 0x000fc600048060ff */
[----:B------:R0:W-:Y:S01]  /*e2a0*/  @!P6 STG.E.U8 desc[UR22][R24.64+0xd1], R9 ;  /* 0x0000d1091800e986 */ /* 0x0001e2000c101116 */
[----:B------:R-:W-:-:S03]  /*e2b0*/  ISETP.LT.OR P6, PT, R34, 0xda, !P1 ;  /* 0x000000da2200780c */ /* 0x000fc60004fc1670 */
[----:B------:R-:W-:Y:S01]  /*e2c0*/  @!P4 STG.E.U8 desc[UR22][R26.64+0xd1], R7 ;  /* 0x0000d1071a00c986 */ /* 0x000fe2000c101116 */
[----:B------:R-:W-:-:S03]  /*e2d0*/  ISETP.LT.OR P4, PT, R34, 0xda, !P0 ;  /* 0x000000da2200780c */ /* 0x000fc60004781670 */
[----:B------:R-:W-:Y:S01]  /*e2e0*/  @!P3 STG.E.U8 desc[UR22][R26.64+0xd0], R13 ;  /* 0x0000d00d1a00b986 */ /* 0x000fe2000c101116 */
[----:B0-----:R-:W-:-:S03]  /*e2f0*/  F2FP.SATFINITE.E5M2.F32.PACK_AB_MERGE_C R9, RZ, R3, RZ ;  /* 0x00000003ff09723e */ /* 0x001fc600048060ff */
[----:B------:R0:W-:Y:S04]  /*e300*/  @!P5 STG.E.U8 desc[UR22][R24.64+0xd8], R5 ;  /* 0x0000d8051800d986 */ /* 0x0001e8000c101116 */
[----:B------:R1:W-:Y:S01]  /*e310*/  @!P6 STG.E.U8 desc[UR22][R24.64+0xd9], R9 ;  /* 0x0000d9091800e986 */ /* 0x0003e2000c101116 */
[----:B------:R-:W-:-:S03]  /*e320*/  FMUL R0, R220, UR25 ;  /* 0x00000019dc007c20 */ /* 0x000fc60008400000 */
[----:B------:R-:W4:Y:S02]  /*e330*/  LDL.LU R220, [R1+0x58] ;  /* 0x0000580001dc7983 */ /* 0x000f240000300800 */
[----:B0-----:R-:W-:Y:S01]  /*e340*/  F2FP.SATFINITE.E5M2.F32.PACK_AB_MERGE_C R5, RZ, R0, RZ ;  /* 0x00000000ff05723e */ /* 0x001fe200048060ff */
[----:B------:R-:W-:Y:S02]  /*e350*/  FMUL R2, R221, UR25 ;  /* 0x00000019dd027c20 */ /* 0x000fe40008400000 */
[----:B------:R-:W4:Y:S03]  /*e360*/  LDL.LU R221, [R1+0x5c] ;  /* 0x00005c0001dd7983 */ /* 0x000f260000300800 */
[----:B------:R-:W-:Y:S01]  /*e370*/  F2FP.SATFINITE.E5M2.F32.PACK_AB_MERGE_C R7, RZ, R2, RZ ;  /* 0x00000002ff07723e */ /* 0x000fe200048060ff */
[----:B------:R0:W-:Y:S01]  /*e380*/  @!P4 STG.E.U8 desc[UR22][R26.64+0xd9], R5 ;  /* 0x0000d9051a00c986 */ /* 0x0001e2000c101116 */
[----:B------:R-:W-:-:S03]  /*e390*/  FMUL R3, R223, UR25 ;  /* 0x00000019df037c20 */ /* 0x000fc60008400000 */
[----:B------:R-:W4:Y:S02]  /*e3a0*/  LDL.LU R223, [R1+0x60] ;  /* 0x0000600001df7983 */ /* 0x000f240000300800 */
[----:B-1----:R-:W-:Y:S01]  /*e3b0*/  F2FP.SATFINITE.E5M2.F32.PACK_AB_MERGE_C R9, RZ, R3, RZ ;  /* 0x00000003ff09723e */ /* 0x002fe200048060ff */
[----:B---3--:R-:W-:Y:S02]  /*e3c0*/  FMUL R4, R222, UR25 ;  /* 0x00000019de047c20 */ /* 0x008fe40008400000 */
[----:B------:R-:W3:Y:S01]  /*e3d0*/  LDL.LU R222, [R1+0x64] ;  /* 0x0000640001de7983 */ /* 0x000ee20000300800 */
[----:B--2---:R-:W-:-:S03]  /*e3e0*/  FMUL R0, R224, UR25 ;  /* 0x00000019e0007c20 */ /* 0x004fc60008400000 */
[----:B------:R-:W2:Y:S01]  /*e3f0*/  LDL.LU R224, [R1+0x68] ;  /* 0x0000680001e07983 */ /* 0x000ea20000300800 */
[----:B----4-:R-:W-:Y:S01]  /*e400*/  FMUL R2, R225, UR25 ;  /* 0x00000019e1027c20 */ /* 0x010fe20008400000 */
[----:B0-----:R-:W-:Y:S02]  /*e410*/  F2FP.SATFINITE.E5M2.F32.PACK_AB_MERGE_C R5, RZ, R0, RZ ;  /* 0x00000000ff05723e */ /* 0x001fe400048060ff */
[----:B------:R-:W4:Y:S01]  /*e420*/  LDL.LU R225, [R1+0x6c] ;  /* 0x00006c0001e17983 */ /* 0x000f220000300800 */
[----:B------:R-:W-:-:S03]  /*e430*/  FMUL R3, R226, UR25 ;  /* 0x00000019e2037c20 */ /* 0x000fc60008400000 */
[----:B------:R-:W4:Y:S01]  /*e440*/  LDL.LU R226, [R1+0x70] ;  /* 0x0000700001e27983 */ /* 0x000f220000300800 */
[----:B------:R-:W-:-:S03]  /*e450*/  FMUL R0, R227, UR25 ;  /* 0x00000019e3007c20 */ /* 0x000fc60008400000 */
[----:B------:R-:W4:Y:S01]  /*e460*/  LDL.LU R227, [R1+0x74] ;  /* 0x0000740001e37983 */ /* 0x000f220000300800 */
[C---:B------:R-:W-:Y:S02]  /*e470*/  ISETP.LT.OR P3, PT, R34.reuse, 0xd9, !P0 ;  /* 0x000000d92200780c */ /* 0x040fe40004761670 */
[C---:B------:R-:W-:Y:S02]  /*e480*/  ISETP.LT.OR P5, PT, R34.reuse, 0xe1, !P1 ;  /* 0x000000e12200780c */ /* 0x040fe40004fa1670 */
[C---:B------:R-:W-:Y:S02]  /*e490*/  ISETP.LT.OR P6, PT, R34.reuse, 0xe2, !P1 ;  /* 0x000000e22200780c */ /* 0x040fe40004fc1670 */
[----:B------:R-:W-:-:S07]  /*e4a0*/  ISETP.LT.OR P4, PT, R34, 0xe2, !P0 ;  /* 0x000000e22200780c */ /* 0x000fce0004781670 */
[----:B------:R-:W-:Y:S01]  /*e4b0*/  @!P3 STG.E.U8 desc[UR22][R26.64+0xd8], R11 ;  /* 0x0000d80b1a00b986 */ /* 0x000fe2000c101116 */
[----:B------:R-:W-:-:S03]  /*e4c0*/  ISETP.LT.OR P3, PT, R34, 0xe1, !P0 ;  /* 0x000000e12200780c */ /* 0x000fc60004761670 */
[----:B------:R0:W-:Y:S01]  /*e4d0*/  @!P5 STG.E.U8 desc[UR22][R24.64+0xe0], R7 ;  /* 0x0000e0071800d986 */ /* 0x0001e2000c101116 */
[----:B------:R-:W-:-:S03]  /*e4e0*/  ISETP.LT.OR P5, PT, R34, 0xe9, !P1 ;  /* 0x000000e92200780c */ /* 0x000fc60004fa1670 */
[----:B------:R1:W-:Y:S01]  /*e4f0*/  @!P6 STG.E.U8 desc[UR22][R24.64+0xe1], R9 ;  /* 0x0000e1091800e986 */ /* 0x0003e2000c101116 */
[----:B------:R-:W-:Y:S02]  /*e500*/  ISETP.LT.OR P6, PT, R34, 0xea, !P1 ;  /* 0x000000ea2200780c */ /* 0x000fe40004fc1670 */
[----:B------:R-:W-:Y:S01]  /*e510*/  F2FP.SATFINITE.E5M2.F32.PACK_AB_MERGE_C R13, RZ, R4, RZ ;  /* 0x00000004ff0d723e */ /* 0x000fe200048060ff */
[----:B------:R1:W-:Y:S01]  /*e520*/  @!P4 STG.E.U8 desc[UR22][R26.64+0xe1], R5 ;  /* 0x0000e1051a00c986 */ /* 0x0003e2000c101116 */
[----:B0-----:R-:W-:-:S03]  /*e530*/  F2FP.SATFINITE.E5M2.F32.PACK_AB_MERGE_C R7, RZ, R2, RZ ;  /* 0x00000002ff07723e */ /* 0x001fc600048060ff */
[----:B------:R-:W-:Y:S01]  /*e540*/  @!P3 STG.E.U8 desc[UR22][R26.64+0xe0], R13 ;  /* 0x0000e00d1a00b986 */ /* 0x000fe2000c101116 */
[----:B-1----:R-:W-:-:S03]  /*e550*/  F2FP.SATFINITE.E5M2.F32.PACK_AB_MERGE_C R9, RZ, R3, RZ ;  /* 0x00000003ff09723e */ /* 0x002fc600048060ff */
[----:B------:R0:W-:Y:S01]  /*e560*/  @!P5 STG.E.U8 desc[UR22][R24.64+0xe8], R7 ;  /* 0x0000e8071800d986 */ /* 0x0001e2000c101116 */
[C---:B------:R-:W-:Y:S02]  /*e570*/  ISETP.LT.OR P3, PT, R34.reuse, 0xe9, !P0 ;  /* 0x000000e92200780c */ /* 0x040fe40004761670 */
[C---:B------:R-:W-:Y:S01]  /*e580*/  ISETP.LT.OR P4, PT, R34.reuse, 0xea, !P0 ;  /* 0x000000ea2200780c */ /* 0x040fe20004781670 */
[----:B------:R1:W-:Y:S01]  /*e590*/  @!P6 STG.E.U8 desc[UR22][R24.64+0xe9], R9 ;  /* 0x0000e9091800e986 */ /* 0x0003e2000c101116 */
[----:B------:R-:W-:Y:S01]  /*e5a0*/  ISETP.LT.OR P5, PT, R34, 0xf1, !P1 ;  /* 0x000000f12200780c */ /* 0x000fe20004fa1670 */
[----:B------:R-:W-:Y:S01]  /*e5b0*/  FMUL R2, R218, UR25 ;  /* 0x00000019da027c20 */ /* 0x000fe20008400000 */
[----:B------:R-:W-:Y:S02]  /*e5c0*/  ISETP.LT.OR P6, PT, R34, 0xf2, !P1 ;  /* 0x000000f22200780c */ /* 0x000fe40004fc1670 */
[----:B------:R-:W-:Y:S02]  /*e5d0*/  F2FP.SATFINITE.E5M2.F32.PACK_AB_MERGE_C R11, RZ, R0, RZ ;  /* 0x00000000ff0b723e */ /* 0x000fe400048060ff */
[----:B------:R-:W-:-:S03]  /*e5e0*/  F2FP.SATFINITE.E5M2.F32.PACK_AB_MERGE_C R5, RZ, R2, RZ ;  /* 0x00000002ff05723e */ /* 0x000fc600048060ff */
[----:B------:R-:W-:Y:S01]  /*e5f0*/  @!P3 STG.E.U8 desc[UR22][R26.64+0xe8], R11 ;  /* 0x0000e80b1a00b986 */ /* 0x000fe2000c101116 */
[----:B------:R-:W-:-:S03]  /*e600*/  ISETP.LT.OR P3, PT, R34, 0xf1, !P0 ;  /* 0x000000f12200780c */ /* 0x000fc60004761670 */
[----:B------:R-:W-:Y:S01]  /*e610*/  @!P4 STG.E.U8 desc[UR22][R26.64+0xe9], R5 ;  /* 0x0000e9051a00c986 */ /* 0x000fe2000c101116 */
[C---:B------:R-:W-:Y:S02]  /*e620*/  ISETP.LT.OR P4, PT, R34.reuse, 0xf9, !P1 ;  /* 0x000000f92200780c */ /* 0x040fe40004f81670 */
[----:B------:R-:W-:Y:S01]  /*e630*/  ISETP.LT.OR P1, PT, R34, 0xfa, !P1 ;  /* 0x000000fa2200780c */ /* 0x000fe20004f21670 */
[----:B------:R-:W-:-:S05]  /*e640*/  FMUL R0, R220, UR25 ;  /* 0x00000019dc007c20 */ /* 0x000fca0008400000 */
[----:B0-----:R-:W-:-:S05]  /*e650*/  F2FP.SATFINITE.E5M2.F32.PACK_AB_MERGE_C R7, RZ, R0, RZ ;  /* 0x00000000ff07723e */ /* 0x001fca00048060ff */
[----:B------:R0:W-:Y:S01]  /*e660*/  @!P5 STG.E.U8 desc[UR22][R24.64+0xf0], R7 ;  /* 0x0000f0071800d986 */ /* 0x0001e2000c101116 */
[----:B------:R-:W-:-:S05]  /*e670*/  FMUL R3, R221, UR25 ;  /* 0x00000019dd037c20 */ /* 0x000fca0008400000 */
[----:B-1----:R-:W-:Y:S02]  /*e680*/  F2FP.SATFINITE.E5M2.F32.PACK_AB_MERGE_C R9, RZ, R3, RZ ;  /* 0x00000003ff09723e */ /* 0x002fe400048060ff */
[----:B------:R-:W-:-:S03]  /*e690*/  ISETP.LT.OR P5, PT, R34, 0xf2, !P0 ;  /* 0x000000f22200780c */ /* 0x000fc600047a1670 */
[----:B------:R1:W-:Y:S01]  /*e6a0*/  @!P6 STG.E.U8 desc[UR22][R24.64+0xf1], R9 ;  /* 0x0000f1091800e986 */ /* 0x0003e2000c101116 */
[C---:B------:R-:W-:Y:S02]  /*e6b0*/  ISETP.LT.OR P6, PT, R34.reuse, 0xf9, !P0 ;  /* 0x000000f92200780c */ /* 0x040fe400047c1670 */
[----:B------:R-:W-:Y:S01]  /*e6c0*/  ISETP.LT.OR P0, PT, R34, 0xfa, !P0 ;  /* 0x000000fa2200780c */ /* 0x000fe20004701670 */
[----:B------:R-:W-:-:S05]  /*e6d0*/  FMUL R0, R223, UR25 ;  /* 0x00000019df007c20 */ /* 0x000fca0008400000 */
[----:B------:R-:W-:-:S05]  /*e6e0*/  F2FP.SATFINITE.E5M2.F32.PACK_AB_MERGE_C R13, RZ, R0, RZ ;  /* 0x00000000ff0d723e */ /* 0x000fca00048060ff */
[----:B------:R0:W-:Y:S01]  /*e6f0*/  @!P3 STG.E.U8 desc[UR22][R26.64+0xf0], R13 ;  /* 0x0000f00d1a00b986 */ /* 0x0001e2000c101116 */
[----:B---3--:R-:W-:Y:S01]  /*e700*/  FMUL R0, R222, UR25 ;  /* 0x00000019de007c20 */ /* 0x008fe20008400000 */
[----:B--2---:R-:W-:Y:S01]  /*e710*/  FMUL R2, R224, UR25 ;  /* 0x00000019e0027c20 */ /* 0x004fe20008400000 */
[----:B----4-:R-:W-:-:S03]  /*e720*/  FMUL R3, R225, UR25 ;  /* 0x00000019e1037c20 */ /* 0x010fc60008400000 */
[----:B0-----:R-:W-:Y:S01]  /*e730*/  F2FP.SATFINITE.E5M2.F32.PACK_AB_MERGE_C R7, RZ, R0, RZ ;  /* 0x00000000ff07723e */ /* 0x001fe200048060ff */
[----:B------:R-:W-:Y:S01]  /*e740*/  FMUL R4, R226, UR25 ;  /* 0x00000019e2047c20 */ /* 0x000fe20008400000 */
[----:B------:R-:W-:Y:S01]  /*e750*/  FMUL R5, R227, UR25 ;  /* 0x00000019e3057c20 */ /* 0x000fe20008400000 */
[----:B-1----:R-:W-:Y:S02]  /*e760*/  F2FP.SATFINITE.E5M2.F32.PACK_AB_MERGE_C R9, RZ, R2, RZ ;  /* 0x00000002ff09723e */ /* 0x002fe400048060ff */
[----:B------:R-:W-:Y:S02]  /*e770*/  F2FP.SATFINITE.E5M2.F32.PACK_AB_MERGE_C R3, RZ, R3, RZ ;  /* 0x00000003ff03723e */ /* 0x000fe400048060ff */
[----:B------:R-:W-:Y:S02]  /*e780*/  F2FP.SATFINITE.E5M2.F32.PACK_AB_MERGE_C R11, RZ, R4, RZ ;  /* 0x00000004ff0b723e */ /* 0x000fe400048060ff */
[----:B------:R-:W-:Y:S01]  /*e790*/  F2FP.SATFINITE.E5M2.F32.PACK_AB_MERGE_C R5, RZ, R5, RZ ;  /* 0x00000005ff05723e */ /* 0x000fe200048060ff */
[----:B------:R0:W-:Y:S04]  /*e7a0*/  @!P5 STG.E.U8 desc[UR22][R26.64+0xf1], R7 ;  /* 0x0000f1071a00d986 */ /* 0x0001e8000c101116 */
[----:B------:R0:W-:Y:S04]  /*e7b0*/  @!P4 STG.E.U8 desc[UR22][R24.64+0xf8], R9 ;  /* 0x0000f8091800c986 */ /* 0x0001e8000c101116 */
[----:B------:R0:W-:Y:S04]  /*e7c0*/  @!P1 STG.E.U8 desc[UR22][R24.64+0xf9], R3 ;  /* 0x0000f90318009986 */ /* 0x0001e8000c101116 */
[----:B------:R0:W-:Y:S04]  /*e7d0*/  @!P6 STG.E.U8 desc[UR22][R26.64+0xf8], R11 ;  /* 0x0000f80b1a00e986 */ /* 0x0001e8000c101116 */
[----:B------:R0:W-:Y:S02]  /*e7e0*/  @!P0 STG.E.U8 desc[UR22][R26.64+0xf9], R5 ;  /* 0x0000f9051a008986 */ /* 0x0001e4000c101116 */
.L_x_294:
[----:B------:R-:W-:Y:S05]  /*e7f0*/  BSYNC B0 ;  /* 0x0000000000007941 */ /* 0x000fea0003800000 */
.L_x_36:
[----:B------:R-:W2:Y:S01]  /*e800*/  LDL.LU R22, [R1+0x7c] ;  /* 0x00007c0001167983 */ /* 0x000ea20000300800 */
[----:B0-----:R-:W-:Y:S01]  /*e810*/  IMAD.U32 R3, RZ, RZ, UR18 ;  /* 0x00000012ff037e24 */ /* 0x001fe2000f8e00ff */
[----:B------:R-:W-:Y:S02]  /*e820*/  ULDC.64 UR6, c[0x0][0x650] ;  /* 0x0001940000067ab9 */ /* 0x000fe40000000a00 */
[----:B------:R-:W3:Y:S01]  /*e830*/  LDL.LU R19, [R1+0x80] ;  /* 0x0000800001137983 */ /* 0x000ee20000300800 */
[----:B-----5:R-:W-:Y:S01]  /*e840*/  IMAD.U32 R0, RZ, RZ, UR20 ;  /* 0x00000014ff007e24 */ /* 0x020fe2000f8e00ff */
[----:B------:R0:W-:Y:S01]  /*e850*/  SYNCS.ARRIVE.TRANS64.A1T0 RZ, [R3+UR29], RZ ;  /* 0x000000ff03ff79a7 */ /* 0x0001e2000810001d */
[----:B------:R-:W-:Y:S02]  /*e860*/  IMAD.U32 R2, RZ, RZ, UR20 ;  /* 0x00000014ff027e24 */ /* 0x000fe4000f8e00ff */
[----:B------:R-:W-:Y:S02]  /*e870*/  IMAD.MOV.U32 R4, RZ, RZ, -0x1 ;  /* 0xffffffffff047424 */ /* 0x000fe400078e00ff */
[----:B0-----:R-:W-:Y:S01]  /*e880*/  IMAD.U32 R3, RZ, RZ, UR15 ;  /* 0x0000000fff037e24 */ /* 0x001fe2000f8e00ff */
[----:B---3--:R-:W-:-:S02]  /*e890*/  LEA R19, P0, R0, R19, 0x1 ;  /* 0x0000001300137211 */ /* 0x008fc400078008ff */
[----:B------:R-:W-:Y:S02]  /*e8a0*/  PRMT R0, RZ, 0x7610, R0 ;  /* 0x00007610ff007816 */ /* 0x000fe40000000000 */
[----:B--2---:R-:W-:Y:S01]  /*e8b0*/  LEA.HI.X R22, R2, R22, R3, 0x1, P0 ;  /* 0x0000001602167211 */ /* 0x004fe200000f0c03 */
[----:B------:R-:W-:Y:S01]  /*e8c0*/  IMAD.MOV.U32 R2, RZ, RZ, -0x1 ;  /* 0xffffffffff027424 */ /* 0x000fe200078e00ff */
[----:B------:R0:W-:Y:S01]  /*e8d0*/  STL [R1+0x80], R19 ;  /* 0x0000801301007387 */ /* 0x0001e20000100800 */
[----:B------:R-:W-:Y:S01]  /*e8e0*/  IMAD.MOV.U32 R3, RZ, RZ, -0x1 ;  /* 0xffffffffff037424 */ /* 0x000fe200078e00ff */
[----:B------:R-:W-:Y:S02]  /*e8f0*/  ISETP.GE.U32.AND P0, PT, R19, UR6, PT ;  /* 0x0000000613007c0c */ /* 0x000fe4000bf06070 */
[----:B------:R0:W-:Y:S02]  /*e900*/  STL [R1+0x7c], R22 ;  /* 0x00007c1601007387 */ /* 0x0001e40000100800 */
[----:B------:R-:W-:-:S02]  /*e910*/  ISETP.GE.U32.AND.EX P0, PT, R22, UR7, PT, P0 ;  /* 0x0000000716007c0c */ /* 0x000fc4000bf06100 */
[----:B------:R0:W-:Y:S04]  /*e920*/  STL [R1+0x84], R4 ;  /* 0x0000840401007387 */ /* 0x0001e80000100800 */
[----:B------:R0:W-:Y:S04]  /*e930*/  STL [R1+0x78], R2 ;  /* 0x0000780201007387 */ /* 0x0001e80000100800 */
[----:B------:R0:W-:Y:S03]  /*e940*/  STL [R1+0x88], R3 ;  /* 0x0000880301007387 */ /* 0x0001e60000100800 */
[----:B------:R-:W-:Y:S05]  /*e950*/  @P0 BRA `(.L_x_295) ;  /* 0x0000000400740947 */ /* 0x000fea0003800000 */
[----:B------:R-:W2:Y:S01]  /*e960*/  S2R R14, SR_CTAID.X ;  /* 0x00000000000e7919 */ /* 0x000ea20000002500 */
[----:B------:R-:W3:Y:S01]  /*e970*/  LDC.64 R8, c[0x0][0x628] ;  /* 0x00018a00ff087b82 */ /* 0x000ee20000000a00 */
[----:B------:R-:W-:Y:S01]  /*e980*/  ULDC UR6, c[0x0][0x150] ;  /* 0x0000540000067ab9 */ /* 0x000fe20000000800 */
[----:B------:R-:W-:Y:S01]  /*e990*/  IMAD.MOV.U32 R6, RZ, RZ, R19 ;  /* 0x000000ffff067224 */ /* 0x000fe200078e0013 */
[----:B------:R-:W0:Y:S01]  /*e9a0*/  S2R R16, SR_CTAID.Y ;  /* 0x0000000000107919 */ /* 0x000e220000002600 */
[----:B------:R-:W-:-:S04]  /*e9b0*/  IMAD.MOV.U32 R7, RZ, RZ, R22 ;  /* 0x000000ffff077224 */ /* 0x000fc800078e0016 */
[----:B------:R-:W0:Y:S08]  /*e9c0*/  LDC R17, c[0x0][0x144] ;  /* 0x00005100ff117b82 */ /* 0x000e300000000800 */
[----:B------:R-:W0:Y:S08]  /*e9d0*/  LDC R10, c[0x0][0x630] ;  /* 0x00018c00ff0a7b82 */ /* 0x000e300000000800 */
[----:B------:R-:W0:Y:S01]  /*e9e0*/  LDC.64 R12, c[0x0][0x620] ;  /* 0x00018800ff0c7b82 */ /* 0x000e220000000a00 */
[----:B---3--:R-:W-:-:S04]  /*e9f0*/  ISETP.NE.U32.AND P0, PT, R8, RZ, PT ;  /* 0x000000ff0800720c */ /* 0x008fc80003f05070 */
[----:B------:R-:W-:Y:S02]  /*ea00*/  ISETP.NE.AND.EX P0, PT, R9, RZ, PT, P0 ;  /* 0x000000ff0900720c */ /* 0x000fe40003f05300 */
[----:B--2---:R-:W-:-:S05]  /*ea10*/  I2FP.F32.U32 R0, R14 ;  /* 0x0000000e00007245 */ /* 0x004fca0000201000 */
[----:B------:R-:W-:-:S04]  /*ea20*/  FMUL R0, R0, UR6 ;  /* 0x0000000600007c20 */ /* 0x000fc80008400000 */
[----:B------:R2:W3:Y:S02]  /*ea30*/  F2I.U32.TRUNC.NTZ R15, R0 ;  /* 0x00000000000f7305 */ /* 0x0004e4000020f000 */
[----:B------:R-:W-:Y:S05]  /*ea40*/  @!P0 BRA `(.L_x_296) ;  /* 0x0000000000288947 */ /* 0x000fea0003800000 */
[----:B--2---:R-:W2:Y:S02]  /*ea50*/  LDC R0, c[0x0][0x634] ;  /* 0x00018d00ff007b82 */ /* 0x004ea40000000800 */
[----:B--2---:R-:W-:-:S05]  /*ea60*/  IADD3 R7, P0, R19, R0, RZ ;  /* 0x0000000013077210 */ /* 0x004fca0007f1e0ff */
[----:B------:R-:W-:-:S04]  /*ea70*/  IMAD.X R11, RZ, RZ, R22, P0 ;  /* 0x000000ffff0b7224 */ /* 0x000fc800000e0616 */
[----:B0-----:R-:W-:-:S04]  /*ea80*/  IMAD.WIDE.U32 R2, R11, R8, RZ ;  /* 0x000000080b027225 */ /* 0x001fc800078e00ff */
[----:B------:R-:W-:-:S04]  /*ea90*/  IMAD.WIDE.U32 R4, P0, R7, R9, R2 ;  /* 0x0000000907047225 */ /* 0x000fc80007800002 */
[----:B------:R-:W-:-:S04]  /*eaa0*/  IMAD.WIDE.U32 R2, R7, R8, RZ ;  /* 0x0000000807027225 */ /* 0x000fc800078e00ff */
[----:B------:R-:W-:Y:S01]  /*eab0*/  IMAD.X R7, RZ, RZ, RZ, P0 ;  /* 0x000000ffff077224 */ /* 0x000fe200000e06ff */
[----:B------:R-:W-:Y:S01]  /*eac0*/  IADD3 RZ, P0, R3, R4, RZ ;  /* 0x0000000403ff7210 */ /* 0x000fe20007f1e0ff */
[----:B------:R-:W-:-:S04]  /*ead0*/  IMAD.MOV.U32 R6, RZ, RZ, R5 ;  /* 0x000000ffff067224 */ /* 0x000fc800078e0005 */
[----:B------:R-:W-:-:S08]  /*eae0*/  IMAD.WIDE.U32.X R6, R11, R9, R6, P0 ;  /* 0x000000090b067225 */ /* 0x000fd000000e0406 */
.L_x_296:
[-CC-:B0-----:R-:W-:Y:S01]  /*eaf0*/  SHF.R.U64 R11, R6, R10.reuse, R7.reuse ;  /* 0x0000000a060b7219 */ /* 0x181fe20000001207 */
[----:B------:R-:W0:Y:S01]  /*eb00*/  LDC.64 R20, c[0x0][0x640] ;  /* 0x00019000ff147b82 */ /* 0x000e220000000a00 */
[----:B--2---:R-:W-:Y:S01]  /*eb10*/  SHF.R.U32.HI R0, RZ, R10, R7 ;  /* 0x0000000aff007219 */ /* 0x004fe20000011607 */
[----:B------:R-:W-:Y:S01]  /*eb20*/  IMAD.MOV.U32 R2, RZ, RZ, R19 ;  /* 0x000000ffff027224 */ /* 0x000fe200078e0013 */
[----:B------:R-:W-:Y:S01]  /*eb30*/  IADD3 R5, P0, RZ, -R11, RZ ;  /* 0x8000000bff057210 */ /* 0x000fe20007f1e0ff */
[----:B---3--:R-:W-:Y:S01]  /*eb40*/  IMAD.MOV R15, RZ, RZ, -R15 ;  /* 0x000000ffff0f7224 */ /* 0x008fe200078e0a0f */
[----:B------:R-:W-:Y:S01]  /*eb50*/  ULDC UR6, c[0x0][0x154] ;  /* 0x0000550000067ab9 */ /* 0x000fe20000000800 */
[----:B------:R-:W-:Y:S02]  /*eb60*/  IMAD.MOV.U32 R7, RZ, RZ, 0x1 ;  /* 0x00000001ff077424 */ /* 0x000fe400078e00ff */
[----:B------:R-:W2:Y:S01]  /*eb70*/  LDC R4, c[0x0][0x618] ;  /* 0x00018600ff047b82 */ /* 0x000ea20000000800 */
[----:B------:R-:W-:-:S02]  /*eb80*/  IMAD.X R3, RZ, RZ, ~R0, P0 ;  /* 0x000000ffff037224 */ /* 0x000fc400000e0e00 */
[----:B------:R-:W-:Y:S02]  /*eb90*/  IMAD R17, R17, R15, R14 ;  /* 0x0000000f11117224 */ /* 0x000fe400078e020e */
[-C--:B------:R-:W-:Y:S02]  /*eba0*/  IMAD R0, R3, R12.reuse, RZ ;  /* 0x0000000c03007224 */ /* 0x080fe400078e02ff */
[----:B------:R-:W-:Y:S01]  /*ebb0*/  IMAD.MOV.U32 R3, RZ, RZ, R22 ;  /* 0x000000ffff037224 */ /* 0x000fe200078e0016 */
[----:B------:R-:W3:Y:S01]  /*ebc0*/  LDC R6, c[0x0][0x608] ;  /* 0x00018200ff067b82 */ /* 0x000ee20000000800 */
[----:B------:R-:W-:-:S04]  /*ebd0*/  IMAD.WIDE.U32 R2, R5, R12, R2 ;  /* 0x0000000c05027225 */ /* 0x000fc800078e0002 */
[----:B------:R-:W-:-:S03]  /*ebe0*/  IMAD R5, R5, R13, R0 ;  /* 0x0000000d05057224 */ /* 0x000fc600078e0200 */
[----:B------:R-:W5:Y:S01]  /*ebf0*/  LDC R18, c[0x0][0x658] ;  /* 0x00019600ff127b82 */ /* 0x000f620000000800 */
[----:B------:R-:W-:Y:S01]  /*ec00*/  I2FP.F32.U32 R0, R16 ;  /* 0x0000001000007245 */ /* 0x000fe20000201000 */
[----:B------:R-:W-:Y:S01]  /*ec10*/  IMAD.IADD R3, R3, 0x1, R5 ;  /* 0x0000000103037824 */ /* 0x000fe200078e0205 */
[----:B0-----:R-:W-:Y:S01]  /*ec20*/  ISETP.NE.U32.AND P0, PT, R20, RZ, PT ;  /* 0x000000ff1400720c */ /* 0x001fe20003f05070 */
[----:B------:R-:W-:Y:S02]  /*ec30*/  IMAD.MOV.U32 R5, RZ, RZ, -0x1 ;  /* 0xffffffffff057424 */ /* 0x000fe400078e00ff */
[----:B------:R-:W-:Y:S02]  /*ec40*/  FMUL R0, R0, UR6 ;  /* 0x0000000600007c20 */ /* 0x000fe40008400000 */
[----:B------:R-:W0:Y:S01]  /*ec50*/  LDC R15, c[0x0][0x148] ;  /* 0x00005200ff0f7b82 */ /* 0x000e220000000800 */
[----:B--2---:R-:W-:Y:S01]  /*ec60*/  SHF.R.U64 R10, R2, R4, R3 ;  /* 0x00000004020a7219 */ /* 0x004fe20000001203 */
[----:B------:R2:W0:Y:S01]  /*ec70*/  F2I.U32.TRUNC.NTZ R13, R0 ;  /* 0x00000000000d7305 */ /* 0x000422000020f000 */
[----:B------:R-:W-:-:S02]  /*ec80*/  ISETP.NE.AND.EX P0, PT, R21, RZ, PT, P0 ;  /* 0x000000ff1500720c */ /* 0x000fc40003f05300 */
[----:B------:R-:W-:-:S03]  /*ec90*/  SHF.R.U32.HI R3, RZ, R4, R3 ;  /* 0x00000004ff037219 */ /* 0x000fc60000011603 */
[----:B------:R-:W0:Y:S01]  /*eca0*/  LDC R14, c[0x0][0x600] ;  /* 0x00018000ff0e7b82 */ /* 0x000e220000000800 */
[-CC-:B---3--:R-:W-:Y:S02]  /*ecb0*/  SHF.R.U64 R8, R10, R6.reuse, R3.reuse ;  /* 0x000000060a087219 */ /* 0x188fe40000001203 */
[----:B------:R-:W-:-:S05]  /*ecc0*/  SHF.R.U32.HI R3, RZ, R6, R3 ;  /* 0x00000006ff037219 */ /* 0x000fca0000011603 */
[----:B------:R-:W3:Y:S01]  /*ecd0*/  LDC R22, c[0x0][0x648] ;  /* 0x00019200ff167b82 */ /* 0x000ee20000000800 */
[-CC-:B-----5:R-:W-:Y:S02]  /*ece0*/  SHF.R.U64 R12, R8, R18.reuse, R3.reuse ;  /* 0x00000012080c7219 */ /* 0x1a0fe40000001203 */
[-C--:B------:R-:W-:Y:S02]  /*ecf0*/  SHF.L.U32 R5, R5, R18.reuse, RZ ;  /* 0x0000001205057219 */ /* 0x080fe400000006ff */
[-C--:B------:R-:W-:Y:S01]  /*ed00*/  SHF.R.U32.HI R3, RZ, R18.reuse, R3 ;  /* 0x00000012ff037219 */ /* 0x080fe20000011603 */
[----:B------:R-:W-:Y:S01]  /*ed10*/  IMAD.MOV.U32 R2, RZ, RZ, R12 ;  /* 0x000000ffff027224 */ /* 0x000fe200078e000c */
[----:B------:R-:W-:Y:S01]  /*ed20*/  SHF.L.U32 R18, R7, R18, RZ ;  /* 0x0000001207127219 */ /* 0x000fe200000006ff */
[----:B------:R-:W0:Y:S01]  /*ed30*/  LDC R23, c[0x0][0x638] ;  /* 0x00018e00ff177b82 */ /* 0x000e220000000800 */
[----:B------:R-:W-:-:S07]  /*ed40*/  LOP3.LUT R19, RZ, R5, RZ, 0x33, !PT ;  /* 0x00000005ff137212 */ /* 0x000fce00078e33ff */
[----:B------:R-:W0:Y:S01]  /*ed50*/  LDC R24, c[0x0][0x610] ;  /* 0x00018400ff187b82 */ /* 0x000e220000000800 */
[----:B--2---:R-:W-:Y:S05]  /*ed60*/  @!P0 BRA `(.L_x_297) ;  /* 0x0000000000288947 */ /* 0x004fea0003800000 */
        /* <DEDUP_REMOVED lines=10> */
.L_x_297:
[----:B---3--:R-:W-:Y:S01]  /*ee10*/  SHF.R.U64 R0, R2, R22, R3 ;  /* 0x0000001602007219 */ /* 0x008fe20000001203 */
[----:B0-----:R-:W-:Y:S01]  /*ee20*/  VIADD R7, R14, 0xffffffff ;  /* 0xffffffff0e077836 */ /* 0x001fe20000000000 */
[----:B------:R-:W-:Y:S01]  /*ee30*/  LOP3.LUT R5, R8, R19, RZ, 0xc0, !PT ;  /* 0x0000001308057212 */ /* 0x000fe200078ec0ff */
[----:B------:R-:W-:Y:S02]  /*ee40*/  IMAD.MOV R13, RZ, RZ, -R13 ;  /* 0x000000ffff0d7224 */ /* 0x000fe400078e0a0d */
[----:B------:R-:W-:Y:S02]  /*ee50*/  IMAD.MOV R3, RZ, RZ, -R0 ;  /* 0x000000ffff037224 */ /* 0x000fe400078e0a00 */
[----:B------:R-:W-:Y:S01]  /*ee60*/  IMAD R2, R18, R0, R5 ;  /* 0x0000000012027224 */ /* 0x000fe200078e0205 */
[----:B------:R-:W-:Y:S01]  /*ee70*/  LOP3.LUT R5, R10, R7, RZ, 0xc0, !PT ;  /* 0x000000070a057212 */ /* 0x000fe200078ec0ff */
[----:B------:R-:W-:Y:S02]  /*ee80*/  @P2 IMAD R17, R15, R13, R16 ;  /* 0x0000000d0f112224 */ /* 0x000fe400078e0210 */
[----:B------:R-:W-:-:S02]  /*ee90*/  IMAD R0, R3, R23, R12 ;  /* 0x0000001703007224 */ /* 0x000fc400078e020c */
[----:B------:R-:W-:Y:S02]  /*eea0*/  IMAD.MOV.U32 R4, RZ, RZ, 0x1 ;  /* 0x00000001ff047424 */ /* 0x000fe400078e00ff */
[----:B------:R-:W-:Y:S02]  /*eeb0*/  IMAD R2, R2, R24, R17 ;  /* 0x0000001802027224 */ /* 0x000fe400078e0211 */
[----:B------:R-:W-:Y:S01]  /*eec0*/  IMAD R3, R0, R14, R5 ;  /* 0x0000000e00037224 */ /* 0x000fe200078e0205 */
[----:B------:R-:W-:-:S04]  /*eed0*/  PRMT R0, R4, 0x7610, R0 ;  /* 0x0000761004007816 */ /* 0x000fc80000000000 */
[----:B------:R-:W-:Y:S02]  /*eee0*/  SEL R4, R3, R2, !P2 ;  /* 0x0000000203047207 */ /* 0x000fe40005000000 */
[----:B------:R-:W-:-:S03]  /*eef0*/  SEL R2, R2, R3, !P2 ;  /* 0x0000000302027207 */ /* 0x000fc60005000000 */
[----:B------:R2:W-:Y:S04]  /*ef00*/  STL [R1+0x88], R4 ;  /* 0x0000880401007387 */ /* 0x0005e80000100800 */
[----:B------:R2:W-:Y:S04]  /*ef10*/  STL [R1+0x78], R11 ;  /* 0x0000780b01007387 */ /* 0x0005e80000100800 */
[----:B------:R2:W-:Y:S02]  /*ef20*/  STL [R1+0x84], R2 ;  /* 0x0000840201007387 */ /* 0x0005e40000100800 */
.L_x_295:
[----:B------:R-:W-:Y:S01]  /*ef30*/  LOP3.LUT P0, RZ, R0, 0xff, RZ, 0xc0, !PT ;  /* 0x000000ff00ff7812 */ /* 0x000fe2000780c0ff */
[----:B------:R-:W-:-:S12]  /*ef40*/  ULOP3.LUT UR30, UR30, 0x1, URZ, 0x3c, !UPT ;  /* 0x000000011e1e7892 */ /* 0x000fd8000f8e3c3f */
[----:B------:R-:W-:Y:S05]  /*ef50*/  @P0 BRA `(.L_x_298) ;  /* 0xffffff2800100947 */ /* 0x000fea000383ffff */
[----:B------:R-:W-:Y:S05]  /*ef60*/  EXIT ;  /* 0x000000000000794d */ /* 0x000fea0003800000 */
.L_x_14:
[----:B------:R-:W-:-:S08]  /*ef70*/  ISETP.NE.AND P0, PT, RZ, UR6, PT ;  /* 0x00000006ff007c0c */ /* 0x000fd0000bf05270 */
[----:B0123--:R-:W0:-:S00]  /*ef80*/  USETMAXREG.DEALLOC.CTAPOOL 0x28 ;  /* 0x00000028000079c8 */ /* 0x00fe0000080e0500 */
[----:B------:R-:W-:Y:S05]  /*ef90*/  @P0 EXIT ;  /* 0x000000000000094d */ /* 0x000fea0003800000 */
[----:B0-----:R-:W-:Y:S01]  /*efa0*/  LOP3.LUT P0, RZ, R0, 0xff, RZ, 0xc0, !PT ;  /* 0x000000ff00ff7812 */ /* 0x001fe2000780c0ff */
[----:B------:R-:W-:Y:S02]  /*efb0*/  IMAD.MOV.U32 R0, RZ, RZ, 0x1 ;  /* 0x00000001ff007424 */ /* 0x000fe400078e00ff */
[----:B------:R-:W-:-:S10]  /*efc0*/  IMAD.MOV.U32 R8, RZ, RZ, RZ ;  /* 0x000000ffff087224 */ /* 0x000fd400078e00ff */
[----:B------:R-:W-:Y:S05]  /*efd0*/  @!P0 BRA `(.L_x_299) ;  /* 0x0000000c00408947 */ /* 0x000fea0003800000 */
[----:B------:R-:W-:Y:S01]  /*efe0*/  LOP3.LUT P0, RZ, R2, 0x1f, RZ, 0xc0, !PT ;  /* 0x0000001f02ff7812 */ /* 0x000fe2000780c0ff */
[----:B------:R-:W-:Y:S01]  /*eff0*/  ULDC UR5, c[0x0][0x658] ;  /* 0x0001960000057ab9 */ /* 0x000fe20000000800 */
[----:B------:R-:W-:Y:S01]  /*f000*/  UMOV UR6, 0xffffffff ;  /* 0xffffffff00067882 */ /* 0x000fe20000000000 */
[----:B------:R-:W-:Y:S01]  /*f010*/  BSSY B0, `(.L_x_299) ;  /* 0x00000cc000007945 */ /* 0x000fe20003800000 */
[----:B------:R-:W-:Y:S01]  /*f020*/  USHF.L.U32 UR6, UR6, UR5, URZ ;  /* 0x0000000506067299 */ /* 0x000fe2000800063f */
[C---:B------:R-:W-:Y:S01]  /*f030*/  ISETP.NE.AND P3, PT, R3.reuse, RZ, PT ;  /* 0x000000ff0300720c */ /* 0x040fe20003f65270 */
[----:B------:R-:W-:Y:S01]  /*f040*/  IMAD.MOV.U32 R9, RZ, RZ, 0x1 ;  /* 0x00000001ff097424 */ /* 0x000fe200078e00ff */
[----:B------:R-:W-:Y:S01]  /*f050*/  ISETP.NE.OR P0, PT, R3, RZ, !P0 ;  /* 0x000000ff0300720c */ /* 0x000fe20004705670 */
[----:B------:R-:W-:Y:S01]  /*f060*/  IMAD.MOV.U32 R0, RZ, RZ, 0x1 ;  /* 0x00000001ff007424 */ /* 0x000fe200078e00ff */
[----:B------:R-:W-:Y:S01]  /*f070*/  ULDC UR4, c[0x0][0x600] ;  /* 0x0001800000047ab9 */ /* 0x000fe20000000800 */
[----:B------:R-:W-:Y:S01]  /*f080*/  IMAD.MOV.U32 R8, RZ, RZ, RZ ;  /* 0x000000ffff087224 */ /* 0x000fe200078e00ff */
[----:B------:R-:W-:Y:S01]  /*f090*/  UMOV UR7, 0x1 ;  /* 0x0000000100077882 */ /* 0x000fe20000000000 */
[----:B------:R-:W-:-:S02]  /*f0a0*/  UIADD3 UR26, UR14, 0x1, URZ ;  /* 0x000000010e1a7890 */ /* 0x000fc4000fffe03f */
[----:B------:R-:W-:Y:S02]  /*f0b0*/  ULOP3.LUT UR27, UR13, 0x2, URZ, 0xfc, !UPT ;  /* 0x000000020d1b7892 */ /* 0x000fe4000f8efc3f */
[----:B------:R-:W-:Y:S02]  /*f0c0*/  UIADD3 UR18, UR4, -0x1, URZ ;  /* 0xffffffff04127890 */ /* 0x000fe4000fffe03f */
[----:B------:R-:W-:Y:S02]  /*f0d0*/  USHF.L.U32 UR22, UR7, UR5, URZ ;  /* 0x0000000507167299 */ /* 0x000fe4000800063f */
[----:B------:R-:W-:Y:S01]  /*f0e0*/  ULOP3.LUT UR19, URZ, UR6, URZ, 0x33, !UPT ;  /* 0x000000063f137292 */ /* 0x000fe2000f8e333f */
[----:B------:R-:W-:-:S11]  /*f0f0*/  ULDC.64 UR24, c[0x0][0x198] ;  /* 0x0000660000187ab9 */ /* 0x000fd60000000a00 */
.L_x_311:
[----:B------:R-:W-:-:S03]  /*f100*/  UMOV UR4, 0xffffffff ;  /* 0xffffffff00047882 */ /* 0x000fc60000000000 */
[----:B01----:R-:W-:Y:S05]  /*f110*/  BRA.DIV UR4, `(.L_x_300) ;  /* 0x0000001a04a47947 */ /* 0x003fea000b800000 */
[----:B------:R-:W-:-:S13]  /*f120*/  ELECT P1, URZ, PT ;  /* 0x00000000003f782f */ /* 0x000fda0003820000 */
.L_x_342:
[----:B------:R-:W0:Y:S01]  /*f130*/  LDC R2, c[0x0][0x28c] ;  /* 0x0000a300ff027b82 */ /* 0x000e220000000800 */
[----:B------:R-:W-:Y:S01]  /*f140*/  BSSY B1, `(.L_x_301) ;  /* 0x000003b000017945 */ /* 0x000fe20003800000 */
[----:B0-----:R-:W-:-:S13]  /*f150*/  ISETP.LT.OR P1, PT, R2, 0x1, !P1 ;  /* 0x000000010200780c */ /* 0x001fda0004f21670 */
[----:B------:R-:W-:Y:S05]  /*f160*/  @P1 BRA `(.L_x_302) ;  /* 0x0000000000e01947 */ /* 0x000fea0003800000 */
[----:B------:R-:W2:Y:S04]  /*f170*/  LDL.LU R4, [R1+0x88] ;  /* 0x0000880001047983 */ /* 0x000ea80000300800 */
[----:B------:R-:W3:Y:S01]  /*f180*/  LDL.LU R3, [R1+0x84] ;  /* 0x0000840001037983 */ /* 0x000ee20000300800 */
[----:B------:R-:W-:Y:S02]  /*f190*/  IMAD.MOV.U32 R12, RZ, RZ, RZ ;  /* 0x000000ffff0c7224 */ /* 0x000fe400078e00ff */
[----:B------:R-:W-:Y:S02]  /*f1a0*/  IMAD.U32 R13, RZ, RZ, UR26 ;  /* 0x0000001aff0d7e24 */ /* 0x000fe4000f8e00ff */
[----:B------:R-:W-:Y:S02]  /*f1b0*/  IMAD.MOV.U32 R2, RZ, RZ, R0 ;  /* 0x000000ffff027224 */ /* 0x000fe400078e0000 */
[----:B--2---:R-:W-:-:S02]  /*f1c0*/  IMAD.SHL.U32 R6, R4, 0x100, RZ ;  /* 0x0000010004067824 */ /* 0x004fc400078e00ff */
[----:B---3--:R-:W-:Y:S02]  /*f1d0*/  IMAD.SHL.U32 R7, R3, 0x40, RZ ;  /* 0x0000004003077824 */ /* 0x008fe400078e00ff */
[----:B------:R-:W-:-:S07]  /*f1e0*/  IMAD.MOV.U32 R3, RZ, RZ, R8 ;  /* 0x000000ffff037224 */ /* 0x000fce00078e0008 */
.L_x_306:
[----:B------:R-:W0:Y:S01]  /*f1f0*/  S2R R5, SR_CgaCtaId ;  /* 0x0000000000057919 */ /* 0x000e220000008800 */
[----:B------:R-:W-:-:S04]  /*f200*/  MOV R4, 0x400 ;  /* 0x0000040000047802 */ /* 0x000fc80000000f00 */
[----:B0-----:R-:W-:Y:S02]  /*f210*/  LEA R10, R5, R4, 0x18 ;  /* 0x00000004050a7211 */ /* 0x001fe400078ec0ff */
[----:B------:R-:W-:Y:S01]  /*f220*/  SHF.L.U32 R4, R2, 0x1f, RZ ;  /* 0x0000001f02047819 */ /* 0x000fe200000006ff */
[----:B------:R-:W0:Y:S02]  /*f230*/  @!P3 LDC R5, c[0x0][0x500] ;  /* 0x00014000ff05bb82 */ /* 0x000e240000000800 */
[----:B------:R-:W-:-:S04]  /*f240*/  IMAD R11, R3, 0x8, R10 ;  /* 0x00000008030b7824 */ /* 0x000fc800078e020a */
[----:B------:R-:W1:Y:S02]  /*f250*/  SYNCS.PHASECHK.TRANS64.TRYWAIT P1, [R11+URZ+0xb0], R4 ;  /* 0x0000b0040b0075a7 */ /* 0x000e64000802017f */
[----:B-1----:R-:W-:Y:S05]  /*f260*/  @!P1 BRA `(.L_x_303) ;  /* 0x0000001800709947 */ /* 0x002fea0003800000 */
.L_x_343:
[----:B------:R-:W-:Y:S01]  /*f270*/  UPRMT UR4, UR27, 0x9910, URZ ;  /* 0x000099101b047896 */ /* 0x000fe2000800003f */
[----:B0-----:R0:W-:Y:S03]  /*f280*/  @!P3 SYNCS.ARRIVE.TRANS64 RZ, [R11+URZ], R5 ;  /* 0x000000050bffb9a7 */ /* 0x0011e6000800003f */
[----:B------:R-:W-:-:S06]  /*f290*/  UISETP.NE.AND UP0, UPT, UR4, 0x2, UPT ;  /* 0x000000020400788c */ /* 0x000fcc000bf05270 */
[----:B------:R-:W-:-:S13]  /*f2a0*/  PLOP3.LUT P1, PT, PT, PT, UP0, 0x80, 0x0 ;  /* 0x000000000000781c */ /* 0x000fda0003f2f008 */
[----:B0-----:R-:W-:Y:S05]  /*f2b0*/  @P1 BRA `(.L_x_304) ;  /* 0x0000000000041947 */ /* 0x001fea0003800000 */
[----:B------:R-:W-:Y:S01]  /*f2c0*/  BPT.TRAP 0x1 ;  /* 0x000000040000795c */ /* 0x000fe20000300000 */
.L_x_304:
[----:B------:R-:W-:Y:S05]  /*f2d0*/  @P0 BRA `(.L_x_305) ;  /* 0x0000000000040947 */ /* 0x000fea0003800000 */
[----:B------:R-:W-:Y:S01]  /*f2e0*/  BPT.TRAP 0x1 ;  /* 0x000000040000795c */ /* 0x000fe20000300000 */
.L_x_305:
[----:B------:R-:W2:Y:S01]  /*f2f0*/  LDL R5, [R1+0x78] ;  /* 0x0000780001057983 */ /* 0x000ea20000100800 */
[--C-:B-1----:R-:W-:Y:S01]  /*f300*/  IMAD R4, R3, 0x800, R10.reuse ;  /* 0x0000080003047824 */ /* 0x102fe200078e020a */
[----:B------:R-:W-:Y:S01]  /*f310*/  R2UR UR9, R11 ;  /* 0x000000000b0972ca */ /* 0x000fe200000e0000 */
[----:B------:R-:W-:Y:S01]  /*f320*/  IMAD R10, R3, 0x2000, R10 ;  /* 0x00002000030a7824 */ /* 0x000fe200078e020a */
[----:B------:R-:W-:Y:S01]  /*f330*/  UIADD3 UR4, UP0, UR24, 0xf0, URZ ;  /* 0x000000f018047890 */ /* 0x000fe2000ff1e03f */
[----:B------:R-:W-:Y:S01]  /*f340*/  VIADD R13, R13, 0xffffffff ;  /* 0xffffffff0d0d7836 */ /* 0x000fe20000000000 */
[----:B------:R-:W-:Y:S01]  /*f350*/  R2UR UR5, R4 ;  /* 0x00000000040572ca */ /* 0x000fe200000e0000 */
[----:B------:R-:W-:Y:S01]  /*f360*/  UIADD3 UR28, UP1, UR24, 0x1f0, URZ ;  /* 0x000001f0181c7890 */ /* 0x000fe2000ff3e03f */
[----:B------:R-:W-:Y:S01]  /*f370*/  R2UR UR8, R10 ;  /* 0x000000000a0872ca */ /* 0x000fe200000e0000 */
[----:B------:R-:W-:Y:S01]  /*f380*/  VIADD R3, R3, 0x1 ;  /* 0x0000000103037836 */ /* 0x000fe20000000000 */
[----:B------:R-:W-:Y:S01]  /*f390*/  R2UR UR11, R7 ;  /* 0x00000000070b72ca */ /* 0x000fe200000e0000 */
[----:B------:R-:W-:Y:S01]  /*f3a0*/  UIADD3.X UR29, URZ, UR25, URZ, UP1, !UPT ;  /* 0x000000193f1d7290 */ /* 0x000fe20008ffe43f */
[----:B------:R-:W-:Y:S01]  /*f3b0*/  R2UR UR10, R12 ;  /* 0x000000000c0a72ca */ /* 0x000fe200000e0000 */
[----:B------:R-:W-:Y:S01]  /*f3c0*/  UMOV UR6, 0x0 ;  /* 0x0000000000067882 */ /* 0x000fe20000000000 */
[----:B------:R-:W-:Y:S01]  /*f3d0*/  R2UR UR23, R6 ;  /* 0x00000000061772ca */ /* 0x000fe200000e0000 */
[----:B------:R-:W-:Y:S01]  /*f3e0*/  UMOV UR7, 0x10000000 ;  /* 0x1000000000077882 */ /* 0x000fe20000000000 */
[----:B------:R-:W-:Y:S01]  /*f3f0*/  ISETP.GT.AND P4, PT, R13, 0x1, PT ;  /* 0x000000010d00780c */ /* 0x000fe20003f84270 */
[----:B------:R-:W-:Y:S01]  /*f400*/  VIADD R12, R12, 0x20 ;  /* 0x000000200c0c7836 */ /* 0x000fe20000000000 */
[----:B------:R-:W-:Y:S01]  /*f410*/  ISETP.NE.AND P1, PT, R3, 0x16, PT ;  /* 0x000000160300780c */ /* 0x000fe20003f25270 */
[----:B------:R-:W-:-:S02]  /*f420*/  UIADD3 UR16, UR5, 0x280, URZ ;  /* 0x0000028005107890 */ /* 0x000fc4000fffe03f */
[----:B------:R-:W-:Y:S01]  /*f430*/  UIADD3.X UR5, URZ, UR25, URZ, UP0, !UPT ;  /* 0x000000193f057290 */ /* 0x000fe200087fe43f */
[----:B------:R-:W-:Y:S01]  /*f440*/  SEL R3, R3, RZ, P1 ;  /* 0x000000ff03037207 */ /* 0x000fe20000800000 */
[----:B------:R-:W-:-:S03]  /*f450*/  UIADD3 UR17, UR8, 0xb280, URZ ;  /* 0x0000b28008117890 */ /* 0x000fc6000fffe03f */
[----:B------:R-:W-:Y:S01]  /*f460*/  UMOV UR8, UR16 ;  /* 0x0000001000087c82 */ /* 0x000fe20008000000 */
[----:B--2---:R-:W-:Y:S02]  /*f470*/  R2UR UR12, R5 ;  /* 0x00000000050c72ca */ /* 0x004fe400000e0000 */
[----:B------:R-:W-:-:S04]  /*f480*/  SEL R5, RZ, 0x1, P1 ;  /* 0x00000001ff057807 */ /* 0x000fc80000800000 */
[----:B------:R-:W-:-:S07]  /*f490*/  LOP3.LUT R2, R2, R5, RZ, 0x3c, !PT ;  /* 0x0000000502027212 */ /* 0x000fce00078e3cff */
[----:B------:R0:W-:Y:S02]  /*f4a0*/  UTMALDG.3D [UR8], [UR4], desc[UR6] ;  /* 0x00000608040075b4 */ /* 0x0001e40008011000 */
[----:B0-----:R-:W-:Y:S01]  /*f4b0*/  UMOV UR8, UR17 ;  /* 0x0000001100087c82 */ /* 0x001fe20008000000 */
[----:B------:R-:W-:Y:S02]  /*f4c0*/  UMOV UR11, UR23 ;  /* 0x00000017000b7c82 */ /* 0x000fe40008000000 */
[----:B------:R0:W-:Y:S02]  /*f4d0*/  UTMALDG.3D [UR8], [UR28], desc[UR6] ;  /* 0x000006081c0075b4 */ /* 0x0001e40008011000 */
[----:B0-----:R-:W-:Y:S05]  /*f4e0*/  @P4 BRA `(.L_x_306) ;  /* 0xfffffffc00404947 */ /* 0x001fea000383ffff */
.L_x_302:
[----:B------:R-:W-:Y:S05]  /*f4f0*/  BSYNC B1 ;  /* 0x0000000000017941 */ /* 0x000fea0003800000 */
.L_x_301:
[----:B------:R-:W2:Y:S01]  /*f500*/  LDL.LU R15, [R1+0x7c] ;  /* 0x00007c00010f7983 */ /* 0x000ea20000300800 */
[----:B------:R-:W-:Y:S01]  /*f510*/  LOP3.LUT P5, RZ, R9, 0xff, RZ, 0xc0, !PT ;  /* 0x000000ff09ff7812 */ /* 0x000fe200078ac0ff */
[----:B------:R-:W-:Y:S01]  /*f520*/  VIADD R8, R8, UR14 ;  /* 0x0000000e08087c36 */ /* 0x000fe20008000000 */
[----:B------:R-:W-:Y:S01]  /*f530*/  UISETP.GE.U32.AND UP0, UPT, UR14, 0x16, UPT ;  /* 0x000000160e00788c */ /* 0x000fe2000bf06070 */
[----:B------:R-:W3:Y:S01]  /*f540*/  LDL.LU R14, [R1+0x80] ;  /* 0x00008000010e7983 */ /* 0x000ee20000300800 */
[----:B------:R-:W-:Y:S01]  /*f550*/  IMAD.U32 R5, RZ, RZ, UR14 ;  /* 0x0000000eff057e24 */ /* 0x000fe2000f8e00ff */
[----:B------:R-:W-:Y:S01]  /*f560*/  ULDC.64 UR4, c[0x0][0x650] ;  /* 0x0001940000047ab9 */ /* 0x000fe20000000a00 */
[----:B------:R-:W-:Y:S01]  /*f570*/  ISETP.GT.U32.AND P1, PT, R8, 0x15, PT ;  /* 0x000000150800780c */ /* 0x000fe20003f24070 */
[----:B------:R-:W-:Y:S01]  /*f580*/  BSSY B1, `(.L_x_307) ;  /* 0x0000072000017945 */ /* 0x000fe20003800000 */
[----:B------:R-:W-:Y:S02]  /*f590*/  PLOP3.LUT P4, PT, PT, PT, UP0, 0x80, 0x0 ;  /* 0x000000000000781c */ /* 0x000fe40003f8f008 */
[----:B------:R-:W-:-:S02]  /*f5a0*/  ISETP.LT.U32.AND P1, PT, R5, 0x16, P1 ;  /* 0x000000160500780c */ /* 0x000fc40000f21070 */
[----:B------:R-:W-:Y:S01]  /*f5b0*/  PRMT R9, RZ, 0x7610, R9 ;  /* 0x00007610ff097816 */ /* 0x000fe20000000009 */
[----:B------:R-:W0:Y:S01]  /*f5c0*/  @P5 S2R R3, SR_CgaCtaId ;  /* 0x0000000000035919 */ /* 0x000e220000008800 */
[----:B------:R-:W-:-:S04]  /*f5d0*/  @P5 MOV R2, 0x400 ;  /* 0x0000040000025802 */ /* 0x000fc80000000f00 */
[----:B0-----:R-:W-:Y:S01]  /*f5e0*/  @P5 LEA R4, R3, R2, 0x18 ;  /* 0x0000000203045211 */ /* 0x001fe200078ec0ff */
[----:B------:R-:W-:-:S03]  /*f5f0*/  IMAD.WIDE.U32 R2, R8, -0x45d1745d, RZ ;  /* 0xba2e8ba308027825 */ /* 0x000fc600078e00ff */
[----:B------:R0:W-:Y:S02]  /*f600*/  @P5 SYNCS.ARRIVE.TRANS64.A1T0 RZ, [R4+URZ+0x198], RZ ;  /* 0x000198ff04ff59a7 */ /* 0x0001e4000810003f */
[----:B------:R-:W-:Y:S02]  /*f610*/  SHF.R.U32.HI R5, RZ, 0x4, R3 ;  /* 0x00000004ff057819 */ /* 0x000fe40000011603 */
[----:B------:R-:W-:Y:S02]  /*f620*/  SEL R3, RZ, 0x1, !P1 ;  /* 0x00000001ff037807 */ /* 0x000fe40004800000 */
[----:B------:R-:W-:Y:S01]  /*f630*/  PRMT R2, RZ, 0x7610, R2 ;  /* 0x00007610ff027816 */ /* 0x000fe20000000002 */
[----:B------:R-:W-:Y:S01]  /*f640*/  IMAD R8, R5, -0x16, R8 ;  /* 0xffffffea05087824 */ /* 0x000fe200078e0208 */
[----:B------:R-:W-:Y:S01]  /*f650*/  LOP3.LUT R0, R0, R3, RZ, 0x3c, !PT ;  /* 0x0000000300007212 */ /* 0x000fe200078e3cff */
[----:B0-----:R-:W-:Y:S02]  /*f660*/  IMAD.MOV.U32 R4, RZ, RZ, -0x1 ;  /* 0xffffffffff047424 */ /* 0x001fe400078e00ff */
[----:B------:R-:W-:Y:S01]  /*f670*/  IMAD.MOV.U32 R3, RZ, RZ, -0x1 ;  /* 0xffffffffff037424 */ /* 0x000fe200078e00ff */
[----:B------:R-:W-:Y:S01]  /*f680*/  @P4 LOP3.LUT R0, R0, 0x1, R5, 0x78, !PT ;  /* 0x0000000100004812 */ /* 0x000fe200078e7805 */
[----:B------:R-:W-:Y:S01]  /*f690*/  IMAD.MOV.U32 R5, RZ, RZ, -0x1 ;  /* 0xffffffffff057424 */ /* 0x000fe200078e00ff */
[----:B---3--:R-:W-:-:S04]  /*f6a0*/  IADD3 R14, P5, R14, UR20, RZ ;  /* 0x000000140e0e7c10 */ /* 0x008fc8000ffbe0ff */
[----:B--2---:R-:W-:Y:S01]  /*f6b0*/  IADD3.X R15, R15, UR15, RZ, P5, !PT ;  /* 0x0000000f0f0f7c10 */ /* 0x004fe2000affe4ff */
[----:B------:R0:W-:Y:S01]  /*f6c0*/  STL [R1+0x80], R14 ;  /* 0x0000800e01007387 */ /* 0x0001e20000100800 */
[----:B------:R-:W-:-:S03]  /*f6d0*/  ISETP.GE.U32.AND P1, PT, R14, UR4, PT ;  /* 0x000000040e007c0c */ /* 0x000fc6000bf26070 */
[----:B------:R0:W-:Y:S01]  /*f6e0*/  STL [R1+0x7c], R15 ;  /* 0x00007c0f01007387 */ /* 0x0001e20000100800 */
[----:B------:R-:W-:-:S03]  /*f6f0*/  ISETP.GE.U32.AND.EX P1, PT, R15, UR5, PT, P1 ;  /* 0x000000050f007c0c */ /* 0x000fc6000bf26110 */
[----:B------:R0:W-:Y:S04]  /*f700*/  STL [R1+0x84], R5 ;  /* 0x0000840501007387 */ /* 0x0001e80000100800 */
[----:B------:R0:W-:Y:S04]  /*f710*/  STL [R1+0x88], R4 ;  /* 0x0000880401007387 */ /* 0x0001e80000100800 */
[----:B------:R0:W-:Y:S02]  /*f720*/  STL [R1+0x78], R3 ;  /* 0x0000780301007387 */ /* 0x0001e40000100800 */
[----:B------:R-:W-:Y:S05]  /*f730*/  @P1 BRA `(.L_x_308) ;  /* 0x0000000400581947 */ /* 0x000fea0003800000 */
[----:B------:R-:W-:Y:S01]  /*f740*/  ULDC.64 UR4, c[0x0][0x628] ;  /* 0x00018a0000047ab9 */ /* 0x000fe20000000a00 */
[----:B------:R-:W1:Y:S01]  /*f750*/  S2R R12, SR_CTAID.X ;  /* 0x00000000000c7919 */ /* 0x000e620000002500 */
[----:B------:R-:W-:Y:S01]  /*f760*/  ISETP.NE.U32.AND P1, PT, RZ, UR4, PT ;  /* 0x00000004ff007c0c */ /* 0x000fe2000bf25070 */
[----:B------:R-:W-:Y:S01]  /*f770*/  ULDC UR7, c[0x0][0x630] ;  /* 0x00018c0000077ab9 */ /* 0x000fe20000000800 */
[----:B------:R-:W-:Y:S01]  /*f780*/  IMAD.MOV.U32 R2, RZ, RZ, R14 ;  /* 0x000000ffff027224 */ /* 0x000fe200078e000e */
[----:B------:R-:W2:Y:S01]  /*f790*/  S2R R10, SR_CTAID.Y ;  /* 0x00000000000a7919 */ /* 0x000ea20000002600 */
[----:B------:R-:W-:Y:S01]  /*f7a0*/  ISETP.NE.AND.EX P1, PT, RZ, UR5, PT, P1 ;  /* 0x00000005ff007c0c */ /* 0x000fe2000bf25310 */
[----:B0-----:R-:W-:-:S12]  /*f7b0*/  IMAD.MOV.U32 R3, RZ, RZ, R15 ;  /* 0x000000ffff037224 */ /* 0x001fd800078e000f */
[----:B------:R-:W-:Y:S05]  /*f7c0*/  @!P1 BRA `(.L_x_309) ;  /* 0x0000000000289947 */ /* 0x000fea0003800000 */
[----:B------:R-:W-:Y:S02]  /*f7d0*/  ULDC UR6, c[0x0][0x634] ;  /* 0x00018d0000067ab9 */ /* 0x000fe40000000800 */
[----:B------:R-:W-:-:S05]  /*f7e0*/  IADD3 R7, P1, R14, UR6, RZ ;  /* 0x000000060e077c10 */ /* 0x000fca000ff3e0ff */
[----:B------:R-:W-:-:S04]  /*f7f0*/  IMAD.X R11, RZ, RZ, R15, P1 ;  /* 0x000000ffff0b7224 */ /* 0x000fc800008e060f */
[----:B------:R-:W-:-:S04]  /*f800*/  IMAD.WIDE.U32 R4, R11, UR4, RZ ;  /* 0x000000040b047c25 */ /* 0x000fc8000f8e00ff */
[----:B------:R-:W-:-:S04]  /*f810*/  IMAD.WIDE.U32 R4, P1, R7, UR5, R4 ;  /* 0x0000000507047c25 */ /* 0x000fc8000f820004 */
[----:B------:R-:W-:-:S04]  /*f820*/  IMAD.WIDE.U32 R6, R7, UR4, RZ ;  /* 0x0000000407067c25 */ /* 0x000fc8000f8e00ff */
[----:B------:R-:W-:Y:S01]  /*f830*/  IMAD.X R3, RZ, RZ, RZ, P1 ;  /* 0x000000ffff037224 */ /* 0x000fe200008e06ff */
[----:B------:R-:W-:Y:S01]  /*f840*/  IADD3 RZ, P1, R7, R4, RZ ;  /* 0x0000000407ff7210 */ /* 0x000fe20007f3e0ff */
[----:B------:R-:W-:-:S04]  /*f850*/  IMAD.MOV.U32 R2, RZ, RZ, R5 ;  /* 0x000000ffff027224 */ /* 0x000fc800078e0005 */
[----:B------:R-:W-:-:S08]  /*f860*/  IMAD.WIDE.U32.X R2, R11, UR5, R2, P1 ;  /* 0x000000050b027c25 */ /* 0x000fd000088e0402 */
.L_x_309:
[--C-:B------:R-:W-:Y:S01]  /*f870*/  SHF.R.U64 R11, R2, UR7, R3.reuse ;  /* 0x00000007020b7c19 */ /* 0x100fe20008001203 */
[----:B------:R-:W-:Y:S01]  /*f880*/  ULDC.64 UR4, c[0x0][0x620] ;  /* 0x0001880000047ab9 */ /* 0x000fe20000000a00 */
[----:B------:R-:W-:Y:S01]  /*f890*/  SHF.R.U32.HI R2, RZ, UR7, R3 ;  /* 0x00000007ff027c19 */ /* 0x000fe20008011603 */
[----:B------:R-:W-:Y:S01]  /*f8a0*/  IMAD.MOV.U32 R3, RZ, RZ, R15 ;  /* 0x000000ffff037224 */ /* 0x000fe200078e000f */
[----:B------:R-:W-:Y:S01]  /*f8b0*/  IADD3 R5, P1, RZ, -R11, RZ ;  /* 0x8000000bff057210 */ /* 0x000fe20007f3e0ff */
[----:B------:R-:W0:Y:S01]  /*f8c0*/  LDC R7, c[0x0][0x144] ;  /* 0x00005100ff077b82 */ /* 0x000e220000000800 */
[----:B-1----:R-:W-:Y:S01]  /*f8d0*/  I2FP.F32.U32 R6, R12 ;  /* 0x0000000c00067245 */ /* 0x002fe20000201000 */
[----:B------:R-:W-:Y:S01]  /*f8e0*/  ULDC.64 UR8, c[0x0][0x640] ;  /* 0x0001900000087ab9 */ /* 0x000fe20000000a00 */
[----:B------:R-:W-:Y:S01]  /*f8f0*/  ULDC UR6, c[0x0][0x608] ;  /* 0x0001820000067ab9 */ /* 0x000fe20000000800 */
[----:B------:R-:W-:Y:S01]  /*f900*/  IMAD.X R2, RZ, RZ, ~R2, P1 ;  /* 0x000000ffff027224 */ /* 0x000fe200008e0e02 */
[----:B------:R-:W-:-:S03]  /*f910*/  ISETP.NE.U32.AND P1, PT, RZ, UR8, PT ;  /* 0x00000008ff007c0c */ /* 0x000fc6000bf25070 */
[----:B------:R-:W-:Y:S01]  /*f920*/  IMAD R4, R2, UR4, RZ ;  /* 0x0000000402047c24 */ /* 0x000fe2000f8e02ff */
[----:B------:R-:W1:Y:S01]  /*f930*/  LDC R15, c[0x0][0x148] ;  /* 0x00005200ff0f7b82 */ /* 0x000e620000000800 */
[----:B------:R-:W-:Y:S01]  /*f940*/  IMAD.MOV.U32 R2, RZ, RZ, R14 ;  /* 0x000000ffff027224 */ /* 0x000fe200078e000e */
[----:B------:R-:W-:-:S03]  /*f950*/  ISETP.NE.AND.EX P1, PT, RZ, UR9, PT, P1 ;  /* 0x00000009ff007c0c */ /* 0x000fc6000bf25310 */
[----:B------:R-:W-:Y:S01]  /*f960*/  IMAD.WIDE.U32 R2, R5, UR4, R2 ;  /* 0x0000000405027c25 */ /* 0x000fe2000f8e0002 */
[----:B------:R-:W-:-:S03]  /*f970*/  ULDC UR4, c[0x0][0x150] ;  /* 0x0000540000047ab9 */ /* 0x000fc60000000800 */
[----:B------:R-:W-:Y:S01]  /*f980*/  FMUL R6, R6, UR4 ;  /* 0x0000000406067c20 */ /* 0x000fe20008400000 */
[----:B------:R-:W-:Y:S01]  /*f990*/  IMAD R5, R5, UR5, R4 ;  /* 0x0000000505057c24 */ /* 0x000fe2000f8e0204 */
[----:B------:R-:W-:Y:S01]  /*f9a0*/  ULDC UR4, c[0x0][0x618] ;  /* 0x0001860000047ab9 */ /* 0x000fe20000000800 */
[----:B------:R-:W-:Y:S02]  /*f9b0*/  ULDC UR5, c[0x0][0x154] ;  /* 0x0000550000057ab9 */ /* 0x000fe40000000800 */
[----:B------:R-:W-:Y:S01]  /*f9c0*/  IMAD.IADD R3, R3, 0x1, R5 ;  /* 0x0000000103037824 */ /* 0x000fe200078e0205 */
[----:B------:R-:W3:Y:S04]  /*f9d0*/  F2I.U32.TRUNC.NTZ R6, R6 ;  /* 0x0000000600067305 */ /* 0x000ee8000020f000 */
[----:B------:R-:W-:-:S02]  /*f9e0*/  SHF.R.U64 R13, R2, UR4, R3 ;  /* 0x00000004020d7c19 */ /* 0x000fc40008001203 */
[----:B--2---:R-:W-:-:S05]  /*f9f0*/  I2FP.F32.U32 R2, R10 ;  /* 0x0000000a00027245 */ /* 0x004fca0000201000 */
[----:B------:R-:W-:Y:S01]  /*fa00*/  FMUL R4, R2, UR5 ;  /* 0x0000000502047c20 */ /* 0x000fe20008400000 */
[----:B------:R-:W-:Y:S01]  /*fa10*/  SHF.R.U32.HI R2, RZ, UR4, R3 ;  /* 0x00000004ff027c19 */ /* 0x000fe20008011603 */
[----:B------:R-:W-:Y:S02]  /*fa20*/  ULDC UR4, c[0x0][0x658] ;  /* 0x0001960000047ab9 */ /* 0x000fe40000000800 */
[----:B------:R2:W4:Y:S01]  /*fa30*/  F2I.U32.TRUNC.NTZ R18, R4 ;  /* 0x0000000400127305 */ /* 0x000522000020f000 */
[----:B------:R-:W-:Y:S01]  /*fa40*/  SHF.R.U64 R16, R13, UR6, R2 ;  /* 0x000000060d107c19 */ /* 0x000fe20008001202 */
[----:B---3--:R-:W-:Y:S01]  /*fa50*/  IMAD.MOV R6, RZ, RZ, -R6 ;  /* 0x000000ffff067224 */ /* 0x008fe200078e0a06 */
[----:B------:R-:W-:-:S03]  /*fa60*/  SHF.R.U32.HI R3, RZ, UR6, R2 ;  /* 0x00000006ff037c19 */ /* 0x000fc60008011602 */
[----:B0-----:R-:W-:Y:S01]  /*fa70*/  IMAD R12, R7, R6, R12 ;  /* 0x00000006070c7224 */ /* 0x001fe200078e020c */
[--C-:B------:R-:W-:Y:S02]  /*fa80*/  SHF.R.U64 R14, R16, UR4, R3.reuse ;  /* 0x00000004100e7c19 */ /* 0x100fe40008001203 */
[----:B------:R-:W-:-:S03]  /*fa90*/  SHF.R.U32.HI R3, RZ, UR4, R3 ;  /* 0x00000004ff037c19 */ /* 0x000fc60008011603 */
[----:B------:R-:W-:Y:S01]  /*faa0*/  IMAD.MOV.U32 R2, RZ, RZ, R14 ;  /* 0x000000ffff027224 */ /* 0x000fe200078e000e */
[----:B--2-4-:R-:W-:Y:S06]  /*fab0*/  @!P1 BRA `(.L_x_310) ;  /* 0x0000000000289947 */ /* 0x014fec0003800000 */
        /* <DEDUP_REMOVED lines=10> */
.L_x_310:
[----:B------:R-:W-:Y:S01]  /*fb60*/  ULDC UR4, c[0x0][0x648] ;  /* 0x0001920000047ab9 */ /* 0x000fe20000000800 */
[----:B------:R-:W-:Y:S01]  /*fb70*/  IMAD.MOV R18, RZ, RZ, -R18 ;  /* 0x000000ffff127224 */ /* 0x000fe200078e0a12 */
[----:B------:R-:W-:Y:S01]  /*fb80*/  SHF.R.U64 R3, R2, UR4, R3 ;  /* 0x0000000402037c19 */ /* 0x000fe20008001203 */
[----:B------:R-:W-:Y:S01]  /*fb90*/  ULDC UR4, c[0x0][0x638] ;  /* 0x00018e0000047ab9 */ /* 0x000fe20000000800 */
[----:B------:R-:W-:Y:S01]  /*fba0*/  LOP3.LUT R2, R16, UR19, RZ, 0xc0, !PT ;  /* 0x0000001310027c12 */ /* 0x000fe2000f8ec0ff */
[----:B-1----:R-:W-:Y:S01]  /*fbb0*/  @P2 IMAD R12, R15, R18, R10 ;  /* 0x000000120f0c2224 */ /* 0x002fe200078e020a */
[----:B------:R-:W-:Y:S01]  /*fbc0*/  LOP3.LUT R13, R13, UR18, RZ, 0xc0, !PT ;  /* 0x000000120d0d7c12 */ /* 0x000fe2000f8ec0ff */
[----:B------:R-:W-:Y:S01]  /*fbd0*/  IMAD.MOV R5, RZ, RZ, -R3 ;  /* 0x000000ffff057224 */ /* 0x000fe200078e0a03 */
[----:B------:R-:W-:Y:S01]  /*fbe0*/  ULDC UR5, c[0x0][0x610] ;  /* 0x0001840000057ab9 */ /* 0x000fe20000000800 */
[----:B------:R-:W-:Y:S02]  /*fbf0*/  IMAD R3, R3, UR22, R2 ;  /* 0x0000001603037c24 */ /* 0x000fe4000f8e0202 */
[----:B------:R-:W-:Y:S01]  /*fc00*/  IMAD R14, R5, UR4, R14 ;  /* 0x00000004050e7c24 */ /* 0x000fe2000f8e020e */
[----:B------:R-:W-:Y:S01]  /*fc10*/  ULDC UR4, c[0x0][0x600] ;  /* 0x0001800000047ab9 */ /* 0x000fe20000000800 */
[----:B------:R-:W-:-:S02]  /*fc20*/  IMAD R3, R3, UR5, R12 ;  /* 0x0000000503037c24 */ /* 0x000fc4000f8e020c */
[----:B------:R-:W-:Y:S02]  /*fc30*/  IMAD R14, R14, UR4, R13 ;  /* 0x000000040e0e7c24 */ /* 0x000fe4000f8e020d */
[----:B------:R-:W-:-:S03]  /*fc40*/  IMAD.MOV.U32 R2, RZ, RZ, 0x1 ;  /* 0x00000001ff027424 */ /* 0x000fc600078e00ff */
[----:B------:R-:W-:Y:S02]  /*fc50*/  SEL R4, R14, R3, !P2 ;  /* 0x000000030e047207 */ /* 0x000fe40005000000 */
[----:B------:R-:W-:-:S03]  /*fc60*/  SEL R3, R3, R14, !P2 ;  /* 0x0000000e03037207 */ /* 0x000fc60005000000 */
[----:B------:R1:W-:Y:S04]  /*fc70*/  STL [R1+0x88], R4 ;  /* 0x0000880401007387 */ /* 0x0003e80000100800 */
[----:B------:R1:W-:Y:S04]  /*fc80*/  STL [R1+0x78], R11 ;  /* 0x0000780b01007387 */ /* 0x0003e80000100800 */
[----:B------:R1:W-:Y:S02]  /*fc90*/  STL [R1+0x84], R3 ;  /* 0x0000840301007387 */ /* 0x0003e40000100800 */
.L_x_308:
[----:B------:R-:W-:Y:S05]  /*fca0*/  BSYNC B1 ;  /* 0x0000000000017941 */ /* 0x000fea0003800000 */
.L_x_307:
[----:B------:R-:W-:-:S13]  /*fcb0*/  LOP3.LUT P1, RZ, R2, 0xff, RZ, 0xc0, !PT ;  /* 0x000000ff02ff7812 */ /* 0x000fda000782c0ff */
[----:B------:R-:W-:Y:S05]  /*fcc0*/  @P1 BRA `(.L_x_311) ;  /* 0xfffffff4000c1947 */ /* 0x000fea000383ffff */
[----:B------:R-:W-:Y:S05]  /*fcd0*/  BSYNC B0 ;  /* 0x0000000000007941 */ /* 0x000fea0003800000 */
.L_x_299:
[----:B------:R-:W-:-:S03]  /*fce0*/  UMOV UR4, 0xffffffff ;  /* 0xffffffff00047882 */ /* 0x000fc60000000000 */
[----:B------:R-:W-:Y:S05]  /*fcf0*/  BRA.DIV UR4, `(.L_x_312) ;  /* 0x0000000e04e07947 */ /* 0x000fea000b800000 */
[----:B------:R-:W-:-:S13]  /*fd00*/  ELECT P0, URZ, PT ;  /* 0x00000000003f782f */ /* 0x000fda0003800000 */
.L_x_346:
[----:B------:R-:W-:Y:S04]  /*fd10*/  BSSY B0, `(.L_x_313) ;  /* 0x00000ce000007945 */ /* 0x000fe80003800000 */
[----:B------:R-:W-:Y:S05]  /*fd20*/  @!P0 BRA `(.L_x_314) ;  /* 0x0000000c00308947 */ /* 0x000fea0003800000 */
[----:B------:R-:W-:-:S04]  /*fd30*/  ULOP3.LUT UR4, UR13, 0x2, URZ, 0xfc, !UPT ;  /* 0x000000020d047892 */ /* 0x000fc8000f8efc3f */
[----:B------:R-:W-:-:S06]  /*fd40*/  UISETP.NE.AND UP0, UPT, UR4, 0x3, UPT ;  /* 0x000000030400788c */ /* 0x000fcc000bf05270 */
[----:B------:R-:W-:-:S13]  /*fd50*/  PLOP3.LUT P0, PT, PT, PT, UP0, 0x80, 0x0 ;  /* 0x000000000000781c */ /* 0x000fda0003f0f008 */
[----:B------:R-:W-:Y:S05]  /*fd60*/  @!P0 BRA `(.L_x_315) ;  /* 0x0000000000048947 */ /* 0x000fea0003800000 */
[----:B------:R-:W-:Y:S01]  /*fd70*/  BPT.TRAP 0x1 ;  /* 0x000000040000795c */ /* 0x000fe20000300000 */
.L_x_315:
[----:B01----:R-:W0:Y:S01]  /*fd80*/  S2R R3, SR_CgaCtaId ;  /* 0x0000000000037919 */ /* 0x003e220000008800 */
[----:B------:R-:W-:-:S04]  /*fd90*/  MOV R2, 0x400 ;  /* 0x0000040000027802 */ /* 0x000fc80000000f00 */
[----:B0-----:R-:W-:Y:S02]  /*fda0*/  LEA R3, R3, R2, 0x18 ;  /* 0x0000000203037211 */ /* 0x001fe400078ec0ff */
[----:B------:R-:W-:-:S03]  /*fdb0*/  SHF.L.U32 R2, R0, 0x1f, RZ ;  /* 0x0000001f00027819 */ /* 0x000fc600000006ff */
[----:B------:R-:W-:-:S04]  /*fdc0*/  VIADD R3, R3, 0xb0 ;  /* 0x000000b003037836 */ /* 0x000fc80000000000 */
[C---:B------:R-:W-:Y:S02]  /*fdd0*/  IMAD R7, R8.reuse, 0x8, R3 ;  /* 0x0000000808077824 */ /* 0x040fe400078e0203 */
[----:B------:R-:W-:Y:S02]  /*fde0*/  VIADD R8, R8, 0x1 ;  /* 0x0000000108087836 */ /* 0x000fe40000000000 */
[----:B------:R-:W0:Y:S03]  /*fdf0*/  SYNCS.PHASECHK.TRANS64.TRYWAIT P0, [R7+URZ], R2 ;  /* 0x00000002070075a7 */ /* 0x000e26000800017f */
[----:B------:R-:W-:-:S04]  /*fe00*/  ISETP.NE.AND P1, PT, R8, 0x16, PT ;  /* 0x000000160800780c */ /* 0x000fc80003f25270 */
[----:B------:R-:W-:Y:S02]  /*fe10*/  SEL R5, RZ, 0x1, P1 ;  /* 0x00000001ff057807 */ /* 0x000fe40000800000 */
[----:B------:R-:W-:Y:S02]  /*fe20*/  SEL R8, R8, RZ, P1 ;  /* 0x000000ff08087207 */ /* 0x000fe40000800000 */
[----:B------:R-:W-:-:S03]  /*fe30*/  LOP3.LUT R5, R0, R5, RZ, 0x3c, !PT ;  /* 0x0000000500057212 */ /* 0x000fc600078e3cff */
[----:B------:R-:W-:Y:S01]  /*fe40*/  IMAD R9, R8, 0x8, R3 ;  /* 0x0000000808097824 */ /* 0x000fe200078e0203 */
[----:B------:R-:W-:Y:S01]  /*fe50*/  SHF.L.U32 R4, R5, 0x1f, RZ ;  /* 0x0000001f05047819 */ /* 0x000fe200000006ff */
[----:B0-----:R-:W-:Y:S06]  /*fe60*/  @!P0 BRA `(.L_x_316) ;  /* 0x0000000c00a88947 */ /* 0x001fec0003800000 */
.L_x_347:
[----:B------:R-:W1:Y:S01]  /*fe70*/  SYNCS.PHASECHK.TRANS64.TRYWAIT P0, [R9+URZ], R4 ;  /* 0x00000004090075a7 */ /* 0x000e62000800017f */
[----:B------:R-:W-:-:S05]  /*fe80*/  VIADD R0, R8, 0x1 ;  /* 0x0000000108007836 */ /* 0x000fca0000000000 */
[----:B------:R-:W-:-:S04]  /*fe90*/  ISETP.NE.AND P1, PT, R0, 0x16, PT ;  /* 0x000000160000780c */ /* 0x000fc80003f25270 */
[----:B0-----:R-:W-:Y:S02]  /*fea0*/  SEL R2, RZ, 0x1, P1 ;  /* 0x00000001ff027807 */ /* 0x001fe40000800000 */
[----:B------:R-:W-:Y:S02]  /*feb0*/  SEL R0, R0, RZ, P1 ;  /* 0x000000ff00007207 */ /* 0x000fe40000800000 */
[----:B------:R-:W-:-:S03]  /*fec0*/  LOP3.LUT R7, R5, R2, RZ, 0x3c, !PT ;  /* 0x0000000205077212 */ /* 0x000fc600078e3cff */
[----:B------:R-:W-:Y:S01]  /*fed0*/  IMAD R6, R0, 0x8, R3 ;  /* 0x0000000800067824 */ /* 0x000fe200078e0203 */
[----:B------:R-:W-:Y:S01]  /*fee0*/  SHF.L.U32 R5, R7, 0x1f, RZ ;  /* 0x0000001f07057819 */ /* 0x000fe200000006ff */
[----:B-1----:R-:W-:Y:S06]  /*fef0*/  @!P0 BRA `(.L_x_317) ;  /* 0x0000000c00988947 */ /* 0x002fec0003800000 */
.L_x_348:
[----:B------:R-:W1:Y:S01]  /*ff00*/  SYNCS.PHASECHK.TRANS64.TRYWAIT P0, [R6+URZ], R5 ;  /* 0x00000005060075a7 */ /* 0x000e62000800017f */
[----:B------:R-:W-:-:S05]  /*ff10*/  VIADD R0, R0, 0x1 ;  /* 0x0000000100007836 */ /* 0x000fca0000000000 */
[----:B------:R-:W-:-:S04]  /*ff20*/  ISETP.NE.AND P1, PT, R0, 0x16, PT ;  /* 0x000000160000780c */ /* 0x000fc80003f25270 */
[----:B------:R-:W-:Y:S02]  /*ff30*/  SEL R2, RZ, 0x1, P1 ;  /* 0x00000001ff027807 */ /* 0x000fe40000800000 */
[----:B------:R-:W-:Y:S02]  /*ff40*/  SEL R0, R0, RZ, P1 ;  /* 0x000000ff00007207 */ /* 0x000fe40000800000 */
[----:B------:R-:W-:-:S03]  /*ff50*/  LOP3.LUT R7, R7, R2, RZ, 0x3c, !PT ;  /* 0x0000000207077212 */ /* 0x000fc600078e3cff */
[----:B0-----:R-:W-:Y:S01]  /*ff60*/  IMAD R9, R0, 0x8, R3 ;  /* 0x0000000800097824 */ /* 0x001fe200078e0203 */
[----:B------:R-:W-:Y:S01]  /*ff70*/  SHF.L.U32 R4, R7, 0x1f, RZ ;  /* 0x0000001f07047819 */ /* 0x000fe200000006ff */
[----:B-1----:R-:W-:Y:S06]  /*ff80*/  @!P0 BRA `(.L_x_318) ;  /* 0x0000000c00888947 */ /* 0x002fec0003800000 */
.L_x_349:
        /* <DEDUP_REMOVED lines=9> */
.L_x_350:
        /* <DEDUP_REMOVED lines=9> */
.L_x_351:
        /* <DEDUP_REMOVED lines=9> */
.L_x_352:
        /* <DEDUP_REMOVED lines=9> */
.L_x_353:
        /* <DEDUP_REMOVED lines=9> */
.L_x_354:
        /* <DEDUP_REMOVED lines=9> */
.L_x_355:
        /* <DEDUP_REMOVED lines=9> */
.L_x_356:
        /* <DEDUP_REMOVED lines=9> */
.L_x_357:
        /* <DEDUP_REMOVED lines=9> */
.L_x_358:
        /* <DEDUP_REMOVED lines=9> */
.L_x_359:
        /* <DEDUP_REMOVED lines=9> */
.L_x_360:
        /* <DEDUP_REMOVED lines=9> */
.L_x_361:
        /* <DEDUP_REMOVED lines=9> */
.L_x_362:
        /* <DEDUP_REMOVED lines=9> */
.L_x_363:
        /* <DEDUP_REMOVED lines=9> */
.L_x_364:
        /* <DEDUP_REMOVED lines=9> */
.L_x_365:
        /* <DEDUP_REMOVED lines=9> */
.L_x_366:
[----:B------:R-:W1:Y:S01]  /*10920*/  SYNCS.PHASECHK.TRANS64.TRYWAIT P0, [R6+URZ], R5 ;  /* 0x00000005060075a7 */ /* 0x000e62000800017f */
[----:B------:R-:W-:-:S05]  /*10930*/  VIADD R0, R0, 0x1 ;  /* 0x0000000100007836 */ /* 0x000fca0000000000 */
[----:B------:R-:W-:-:S04]  /*10940*/  ISETP.NE.AND P1, PT, R0, 0x16, PT ;  /* 0x000000160000780c */ /* 0x000fc80003f25270 */
[----:B------:R-:W-:Y:S02]  /*10950*/  SEL R2, RZ, 0x1, P1 ;  /* 0x00000001ff027807 */ /* 0x000fe40000800000 */
[----:B------:R-:W-:Y:S02]  /*10960*/  SEL R0, R0, RZ, P1 ;  /* 0x000000ff00007207 */ /* 0x000fe40000800000 */
[----:B------:R-:W-:Y:S01]  /*10970*/  LOP3.LUT R2, R7, R2, RZ, 0x3c, !PT ;  /* 0x0000000207027212 */ /* 0x000fe200078e3cff */
[----:B-1----:R-:W-:Y:S06]  /*10980*/  @!P0 BRA `(.L_x_336) ;  /* 0x0000000800708947 */ /* 0x002fec0003800000 */
.L_x_367:
[----:B------:R-:W-:Y:S01]  /*10990*/  IMAD R3, R0, 0x8, R3 ;  /* 0x0000000800037824 */ /* 0x000fe200078e0203 */
[----:B------:R-:W-:-:S07]  /*109a0*/  SHF.L.U32 R0, R2, 0x1f, RZ ;  /* 0x0000001f02007819 */ /* 0x000fce00000006ff */
.L_x_337:
[----:B--2---:R2:W3:Y:S02]  /*109b0*/  SYNCS.PHASECHK.TRANS64.TRYWAIT P0, [R3+URZ], R0 ;  /* 0x00000000030075a7 */ /* 0x0044e4000800017f */
[----:B---3--:R-:W-:Y:S05]  /*109c0*/  @!P0 NANOSLEEP.SYNCS 0x989680 ;  /* 0x009896800000895d */ /* 0x008fea0003900000 */
[----:B------:R-:W3:Y:S02]  /*109d0*/  @!P0 SYNCS.PHASECHK.TRANS64 P0, [R3+URZ], R0 ;  /* 0x00000000030085a7 */ /* 0x000ee4000800007f */
[----:B---3--:R-:W-:Y:S05]  /*109e0*/  @!P0 BRA `(.L_x_337) ;  /* 0xfffffffc00f08947 */ /* 0x008fea000383ffff */
.L_x_314:
[----:B------:R-:W-:Y:S05]  /*109f0*/  BSYNC B0 ;  /* 0x0000000000007941 */ /* 0x000fea0003800000 */
.L_x_313:
[----:B------:R-:W-:Y:S05]  /*10a00*/  EXIT ;  /* 0x000000000000794d */ /* 0x000fea0003800000 */
.L_x_16:
[----:B---3--:R-:W-:-:S04]  /*10a10*/  IMAD.U32 R3, RZ, RZ, UR17 ;  /* 0x00000011ff037e24 */ /* 0x008fc8000f8e00ff */
[----:B------:R3:W4:Y:S03]  /*10a20*/  SYNCS.PHASECHK.TRANS64.TRYWAIT P0, [R3+URZ+-0x8], R0 ;  /* 0xfffff800030075a7 */ /* 0x000726000800017f */
[----:B----4-:R-:W-:Y:S05]  /*10a30*/  @!P0 NANOSLEEP.SYNCS 0x989680 ;  /* 0x009896800000895d */ /* 0x010fea0003900000 */
[----:B------:R-:W4:Y:S02]  /*10a40*/  @!P0 SYNCS.PHASECHK.TRANS64 P0, [R3+URZ+-0x8], R0 ;  /* 0xfffff800030085a7 */ /* 0x000f24000800007f */
[----:B----4-:R-:W-:Y:S05]  /*10a50*/  @!P0 BRA `(.L_x_16) ;  /* 0xfffffffc00ec8947 */ /* 0x010fea000383ffff */
[----:B------:R-:W-:Y:S05]  /*10a60*/  BRA `(.L_x_338) ;  /* 0xffffff0c006c7947 */ /* 0x000fea000383ffff */
.L_x_21:
[----:B-1----:R-:W-:-:S04]  /*10a70*/  IMAD.U32 R3, RZ, RZ, UR6 ;  /* 0x00000006ff037e24 */ /* 0x002fc8000f8e00ff */
[----:B------:R1:W2:Y:S03]  /*10a80*/  SYNCS.PHASECHK.TRANS64.TRYWAIT P0, [R3+URZ], R0 ;  /* 0x00000000030075a7 */ /* 0x0002a6000800017f */
[----:B--2---:R-:W-:Y:S05]  /*10a90*/  @!P0 NANOSLEEP.SYNCS 0x989680 ;  /* 0x009896800000895d */ /* 0x004fea0003900000 */
[----:B------:R-:W2:Y:S02]  /*10aa0*/  @!P0 SYNCS.PHASECHK.TRANS64 P0, [R3+URZ], R0 ;  /* 0x00000000030085a7 */ /* 0x000ea4000800007f */
[----:B--2---:R-:W-:Y:S05]  /*10ab0*/  @!P0 BRA `(.L_x_21) ;  /* 0xfffffffc00ec8947 */ /* 0x004fea000383ffff */
[----:B------:R-:W-:Y:S05]  /*10ac0*/  BRA `(.L_x_20) ;  /* 0xffffff1400d87947 */ /* 0x000fea000383ffff */
.L_x_27:
[----:B-----5:R1:W-:Y:S02]  /*10ad0*/  STL [R1+0x9c], R0 ;  /* 0x00009c0001007387 */ /* 0x0203e40000100800 */
[----:B-1----:R-:W-:-:S04]  /*10ae0*/  IMAD.U32 R0, RZ, RZ, UR9 ;  /* 0x00000009ff007e24 */ /* 0x002fc8000f8e00ff */
[----:B------:R1:W3:Y:S03]  /*10af0*/  SYNCS.PHASECHK.TRANS64.TRYWAIT P0, [R0+URZ], R229 ;  /* 0x000000e5000075a7 */ /* 0x0002e6000800017f */
[----:B---3--:R-:W-:Y:S05]  /*10b00*/  @!P0 NANOSLEEP.SYNCS 0x989680 ;  /* 0x009896800000895d */ /* 0x008fea0003900000 */
[----:B------:R1:W3:Y:S02]  /*10b10*/  @!P0 SYNCS.PHASECHK.TRANS64 P0, [R0+URZ], R229 ;  /* 0x000000e5000085a7 */ /* 0x0002e4000800007f */
[----:B-1----:R1:W5:Y:S02]  /*10b20*/  LDL.LU R0, [R1+0x9c] ;  /* 0x00009c0001007983 */ /* 0x0023640000300800 */
[----:B-1-3--:R-:W-:Y:S05]  /*10b30*/  @!P0 BRA `(.L_x_27) ;  /* 0xfffffffc00e48947 */ /* 0x00afea000383ffff */
[----:B------:R-:W-:Y:S05]  /*10b40*/  BRA `(.L_x_26) ;  /* 0xffffff28002c7947 */ /* 0x000fea000383ffff */
.L_x_35:
[----:B---3--:R-:W-:-:S04]  /*10b50*/  IMAD.U32 R25, RZ, RZ, UR17 ;  /* 0x00000011ff197e24 */ /* 0x008fc8000f8e00ff */
[----:B------:R3:W4:Y:S03]  /*10b60*/  SYNCS.PHASECHK.TRANS64.TRYWAIT P0, [R25+URZ+0x8], R24 ;  /* 0x00000818190075a7 */ /* 0x000726000800017f */
[----:B----4-:R-:W-:Y:S05]  /*10b70*/  @!P0 NANOSLEEP.SYNCS 0x989680 ;  /* 0x009896800000895d */ /* 0x010fea0003900000 */
[----:B------:R-:W4:Y:S02]  /*10b80*/  @!P0 SYNCS.PHASECHK.TRANS64 P0, [R25+URZ+0x8], R24 ;  /* 0x00000818190085a7 */ /* 0x000f24000800007f */
[----:B----4-:R-:W-:Y:S05]  /*10b90*/  @!P0 BRA `(.L_x_35) ;  /* 0xfffffffc00ec8947 */ /* 0x010fea000383ffff */
[----:B------:R-:W-:Y:S05]  /*10ba0*/  BRA `(.L_x_339) ;  /* 0xffffff4800f07947 */ /* 0x000fea000383ffff */
.L_x_300:
[----:B------:R-:W-:Y:S01]  /*10bb0*/  BSSY B1, `(.L_x_340) ;  /* 0x0000006000017945 */ /* 0x000fe20003800000 */
[----:B------:R-:W-:-:S07]  /*10bc0*/  IMAD.MOV.U32 R2, RZ, RZ, -0x1 ;  /* 0xffffffffff027424 */ /* 0x000fce00078e00ff */
[----:B------:R-:W-:Y:S05]  /*10bd0*/  WARPSYNC.COLLECTIVE R2, `(.L_x_341) ;  /* 0x00000000020c7348 */ /* 0x000fea0003c00000 */
[----:B------:R-:W-:Y:S02]  /*10be0*/  ELECT P1, UR62, PT ;  /* 0x00000000003e782f */ /* 0x000fe40003820000 */
[----:B------:R-:W-:Y:S01]  /*10bf0*/  MOV R2, UR62 ;  /* 0x0000003e00027c02 */ /* 0x000fe20008000f00 */
[----:B------:R-:W-:Y:S10]  /*10c00*/  ENDCOLLECTIVE ;  /* 0x000000000000791b */ /* 0x000ff40003800000 */
.L_x_341:
[----:B------:R-:W-:Y:S05]  /*10c10*/  BSYNC B1 ;  /* 0x0000000000017941 */ /* 0x000fea0003800000 */
.L_x_340:
[----:B------:R-:W-:Y:S05]  /*10c20*/  BRA `(.L_x_342) ;  /* 0xffffffe400407947 */ /* 0x000fea000383ffff */
.L_x_303:
[----:B-1----:R1:W2:Y:S02]  /*10c30*/  SYNCS.PHASECHK.TRANS64.TRYWAIT P1, [R11+URZ+0xb0], R4 ;  /* 0x0000b0040b0075a7 */ /* 0x0022a4000802017f */
[----:B--2---:R-:W-:Y:S05]  /*10c40*/  @!P1 NANOSLEEP.SYNCS 0x989680 ;  /* 0x009896800000995d */ /* 0x004fea0003900000 */
[----:B------:R-:W2:Y:S02]  /*10c50*/  @!P1 SYNCS.PHASECHK.TRANS64 P1, [R11+URZ+0xb0], R4 ;  /* 0x0000b0040b0095a7 */ /* 0x000ea4000802007f */
[----:B--2---:R-:W-:Y:S05]  /*10c60*/  @!P1 BRA `(.L_x_303) ;  /* 0xfffffffc00f09947 */ /* 0x004fea000383ffff */
[----:B------:R-:W-:Y:S05]  /*10c70*/  BRA `(.L_x_343) ;  /* 0xffffffe4007c7947 */ /* 0x000fea000383ffff */
.L_x_312:
[----:B------:R-:W-:Y:S01]  /*10c80*/  BSSY B0, `(.L_x_344) ;  /* 0x0000006000007945 */ /* 0x000fe20003800000 */
[----:B------:R-:W-:-:S07]  /*10c90*/  IMAD.MOV.U32 R2, RZ, RZ, -0x1 ;  /* 0xffffffffff027424 */ /* 0x000fce00078e00ff */
[----:B01----:R-:W-:Y:S05]  /*10ca0*/  WARPSYNC.COLLECTIVE R2, `(.L_x_345) ;  /* 0x00000000020c7348 */ /* 0x003fea0003c00000 */
[----:B------:R-:W-:Y:S02]  /*10cb0*/  ELECT P1, UR62, PT ;  /* 0x00000000003e782f */ /* 0x000fe40003820000 */
[----:B------:R-:W-:Y:S01]  /*10cc0*/  MOV R2, UR62 ;  /* 0x0000003e00027c02 */ /* 0x000fe20008000f00 */
[----:B01----:R-:W-:Y:S10]  /*10cd0*/  ENDCOLLECTIVE ;  /* 0x000000000000791b */ /* 0x003ff40003800000 */
.L_x_345:
[----:B------:R-:W-:Y:S05]  /*10ce0*/  BSYNC B0 ;  /* 0x0000000000007941 */ /* 0x000fea0003800000 */
.L_x_344:
[----:B------:R-:W-:Y:S01]  /*10cf0*/  PLOP3.LUT P0, PT, P1, PT, PT, 0x80, 0x0 ;  /* 0x000000000000781c */ /* 0x000fe20000f0f070 */
[----:B------:R-:W-:-:S12]  /*10d00*/  BRA `(.L_x_346) ;  /* 0xfffffff000007947 */ /* 0x000fd8000383ffff */
.L_x_316:
[----:B0-----:R0:W1:Y:S02]  /*10d10*/  SYNCS.PHASECHK.TRANS64.TRYWAIT P0, [R7+URZ], R2 ;  /* 0x00000002070075a7 */ /* 0x001064000800017f */
[----:B-1----:R-:W-:Y:S05]  /*10d20*/  @!P0 NANOSLEEP.SYNCS 0x989680 ;  /* 0x009896800000895d */ /* 0x002fea0003900000 */
[----:B------:R-:W1:Y:S02]  /*10d30*/  @!P0 SYNCS.PHASECHK.TRANS64 P0, [R7+URZ], R2 ;  /* 0x00000002070085a7 */ /* 0x000e64000800007f */
[----:B-1----:R-:W-:Y:S05]  /*10d40*/  @!P0 BRA `(.L_x_316) ;  /* 0xfffffffc00f08947 */ /* 0x002fea000383ffff */
[----:B------:R-:W-:Y:S05]  /*10d50*/  BRA `(.L_x_347) ;  /* 0xfffffff000447947 */ /* 0x000fea000383ffff */
.L_x_317:
[----:B0-----:R0:W1:Y:S02]  /*10d60*/  SYNCS.PHASECHK.TRANS64.TRYWAIT P0, [R9+URZ], R4 ;  /* 0x00000004090075a7 */ /* 0x001064000800017f */
[----:B-1----:R-:W-:Y:S05]  /*10d70*/  @!P0 NANOSLEEP.SYNCS 0x989680 ;  /* 0x009896800000895d */ /* 0x002fea0003900000 */
[----:B------:R-:W1:Y:S02]  /*10d80*/  @!P0 SYNCS.PHASECHK.TRANS64 P0, [R9+URZ], R4 ;  /* 0x00000004090085a7 */ /* 0x000e64000800007f */
[----:B-1----:R-:W-:Y:S05]  /*10d90*/  @!P0 BRA `(.L_x_317) ;  /* 0xfffffffc00f08947 */ /* 0x002fea000383ffff */
[----:B------:R-:W-:Y:S05]  /*10da0*/  BRA `(.L_x_348) ;  /* 0xfffffff000547947 */ /* 0x000fea000383ffff */
.L_x_318:
[----:B0-----:R0:W1:Y:S02]  /*10db0*/  SYNCS.PHASECHK.TRANS64.TRYWAIT P0, [R6+URZ], R5 ;  /* 0x00000005060075a7 */ /* 0x001064000800017f */
[----:B-1----:R-:W-:Y:S05]  /*10dc0*/  @!P0 NANOSLEEP.SYNCS 0x989680 ;  /* 0x009896800000895d */ /* 0x002fea0003900000 */
[----:B------:R-:W1:Y:S02]  /*10dd0*/  @!P0 SYNCS.PHASECHK.TRANS64 P0, [R6+URZ], R5 ;  /* 0x00000005060085a7 */ /* 0x000e64000800007f */
[----:B-1----:R-:W-:Y:S05]  /*10de0*/  @!P0 BRA `(.L_x_318) ;  /* 0xfffffffc00f08947 */ /* 0x002fea000383ffff */
[----:B------:R-:W-:Y:S05]  /*10df0*/  BRA `(.L_x_349) ;  /* 0xfffffff000647947 */ /* 0x000fea000383ffff */
.L_x_319:
[----:B0-----:R0:W1:Y:S02]  /*10e00*/  SYNCS.PHASECHK.TRANS64.TRYWAIT P0, [R9+URZ], R4 ;  /* 0x00000004090075a7 */ /* 0x001064000800017f */
[----:B-1----:R-:W-:Y:S05]  /*10e10*/  @!P0 NANOSLEEP.SYNCS 0x989680 ;  /* 0x009896800000895d */ /* 0x002fea0003900000 */
[----:B------:R-:W1:Y:S02]  /*10e20*/  @!P0 SYNCS.PHASECHK.TRANS64 P0, [R9+URZ], R4 ;  /* 0x00000004090085a7 */ /* 0x000e64000800007f */
[----:B-1----:R-:W-:Y:S05]  /*10e30*/  @!P0 BRA `(.L_x_319) ;  /* 0xfffffffc00f08947 */ /* 0x002fea000383ffff */
[----:B------:R-:W-:Y:S05]  /*10e40*/  BRA `(.L_x_350) ;  /* 0xfffffff000747947 */ /* 0x000fea000383ffff */
.L_x_320:
[----:B0-----:R0:W1:Y:S02]  /*10e50*/  SYNCS.PHASECHK.TRANS64.TRYWAIT P0, [R6+URZ], R5 ;  /* 0x00000005060075a7 */ /* 0x001064000800017f */
[----:B-1----:R-:W-:Y:S05]  /*10e60*/  @!P0 NANOSLEEP.SYNCS 0x989680 ;  /* 0x009896800000895d */ /* 0x002fea0003900000 */
[----:B------:R-:W1:Y:S02]  /*10e70*/  @!P0 SYNCS.PHASECHK.TRANS64 P0, [R6+URZ], R5 ;  /* 0x00000005060085a7 */ /* 0x000e64000800007f */
[----:B-1----:R-:W-:Y:S05]  /*10e80*/  @!P0 BRA `(.L_x_320) ;  /* 0xfffffffc00f08947 */ /* 0x002fea000383ffff */
[----:B------:R-:W-:Y:S05]  /*10e90*/  BRA `(.L_x_351) ;  /* 0xfffffff000847947 */ /* 0x000fea000383ffff */
.L_x_321:
[----:B0-----:R0:W1:Y:S02]  /*10ea0*/  SYNCS.PHASECHK.TRANS64.TRYWAIT P0, [R9+URZ], R4 ;  /* 0x00000004090075a7 */ /* 0x001064000800017f */
[----:B-1----:R-:W-:Y:S05]  /*10eb0*/  @!P0 NANOSLEEP.SYNCS 0x989680 ;  /* 0x009896800000895d */ /* 0x002fea0003900000 */
[----:B------:R-:W1:Y:S02]  /*10ec0*/  @!P0 SYNCS.PHASECHK.TRANS64 P0, [R9+URZ], R4 ;  /* 0x00000004090085a7 */ /* 0x000e64000800007f */
[----:B-1----:R-:W-:Y:S05]  /*10ed0*/  @!P0 BRA `(.L_x_321) ;  /* 0xfffffffc00f08947 */ /* 0x002fea000383ffff */
[----:B------:R-:W-:Y:S05]  /*10ee0*/  BRA `(.L_x_352) ;  /* 0xfffffff000947947 */ /* 0x000fea000383ffff */
.L_x_322:
[----:B0-----:R0:W1:Y:S02]  /*10ef0*/  SYNCS.PHASECHK.TRANS64.TRYWAIT P0, [R6+URZ], R5 ;  /* 0x00000005060075a7 */ /* 0x001064000800017f */
[----:B-1----:R-:W-:Y:S05]  /*10f00*/  @!P0 NANOSLEEP.SYNCS 0x989680 ;  /* 0x009896800000895d */ /* 0x002fea0003900000 */
[----:B------:R-:W1:Y:S02]  /*10f10*/  @!P0 SYNCS.PHASECHK.TRANS64 P0, [R6+URZ], R5 ;  /* 0x00000005060085a7 */ /* 0x000e64000800007f */
[----:B-1----:R-:W-:Y:S05]  /*10f20*/  @!P0 BRA `(.L_x_322) ;  /* 0xfffffffc00f08947 */ /* 0x002fea000383ffff */
[----:B------:R-:W-:Y:S05]  /*10f30*/  BRA `(.L_x_353) ;  /* 0xfffffff000a47947 */ /* 0x000fea000383ffff */
.L_x_323:
[----:B0-----:R0:W1:Y:S02]  /*10f40*/  SYNCS.PHASECHK.TRANS64.TRYWAIT P0, [R9+URZ], R4 ;  /* 0x00000004090075a7 */ /* 0x001064000800017f */
[----:B-1----:R-:W-:Y:S05]  /*10f50*/  @!P0 NANOSLEEP.SYNCS 0x989680 ;  /* 0x009896800000895d */ /* 0x002fea0003900000 */
[----:B------:R-:W1:Y:S02]  /*10f60*/  @!P0 SYNCS.PHASECHK.TRANS64 P0, [R9+URZ], R4 ;  /* 0x00000004090085a7 */ /* 0x000e64000800007f */
[----:B-1----:R-:W-:Y:S05]  /*10f70*/  @!P0 BRA `(.L_x_323) ;  /* 0xfffffffc00f08947 */ /* 0x002fea000383ffff */
[----:B------:R-:W-:Y:S05]  /*10f80*/  BRA `(.L_x_354) ;  /* 0xfffffff000b47947 */ /* 0x000fea000383ffff */
.L_x_324:
[----:B0-----:R0:W1:Y:S02]  /*10f90*/  SYNCS.PHASECHK.TRANS64.TRYWAIT P0, [R6+URZ], R5 ;  /* 0x00000005060075a7 */ /* 0x001064000800017f */
[----:B-1----:R-:W-:Y:S05]  /*10fa0*/  @!P0 NANOSLEEP.SYNCS 0x989680 ;  /* 0x009896800000895d */ /* 0x002fea0003900000 */
[----:B------:R-:W1:Y:S02]  /*10fb0*/  @!P0 SYNCS.PHASECHK.TRANS64 P0, [R6+URZ], R5 ;  /* 0x00000005060085a7 */ /* 0x000e64000800007f */
[----:B-1----:R-:W-:Y:S05]  /*10fc0*/  @!P0 BRA `(.L_x_324) ;  /* 0xfffffffc00f08947 */ /* 0x002fea000383ffff */
[----:B------:R-:W-:Y:S05]  /*10fd0*/  BRA `(.L_x_355) ;  /* 0xfffffff000c47947 */ /* 0x000fea000383ffff */
.L_x_325:
[----:B0-----:R0:W1:Y:S02]  /*10fe0*/  SYNCS.PHASECHK.TRANS64.TRYWAIT P0, [R9+URZ], R4 ;  /* 0x00000004090075a7 */ /* 0x001064000800017f */
[----:B-1----:R-:W-:Y:S05]  /*10ff0*/  @!P0 NANOSLEEP.SYNCS 0x989680 ;  /* 0x009896800000895d */ /* 0x002fea0003900000 */
[----:B------:R-:W1:Y:S02]  /*11000*/  @!P0 SYNCS.PHASECHK.TRANS64 P0, [R9+URZ], R4 ;  /* 0x00000004090085a7 */ /* 0x000e64000800007f */
[----:B-1----:R-:W-:Y:S05]  /*11010*/  @!P0 BRA `(.L_x_325) ;  /* 0xfffffffc00f08947 */ /* 0x002fea000383ffff */
[----:B------:R-:W-:Y:S05]  /*11020*/  BRA `(.L_x_356) ;  /* 0xfffffff000d47947 */ /* 0x000fea000383ffff */
.L_x_326:
[----:B0-----:R0:W1:Y:S02]  /*11030*/  SYNCS.PHASECHK.TRANS64.TRYWAIT P0, [R6+URZ], R5 ;  /* 0x00000005060075a7 */ /* 0x001064000800017f */
[----:B-1----:R-:W-:Y:S05]  /*11040*/  @!P0 NANOSLEEP.SYNCS 0x989680 ;  /* 0x009896800000895d */ /* 0x002fea0003900000 */
[----:B------:R-:W1:Y:S02]  /*11050*/  @!P0 SYNCS.PHASECHK.TRANS64 P0, [R6+URZ], R5 ;  /* 0x00000005060085a7 */ /* 0x000e64000800007f */
[----:B-1----:R-:W-:Y:S05]  /*11060*/  @!P0 BRA `(.L_x_326) ;  /* 0xfffffffc00f08947 */ /* 0x002fea000383ffff */
[----:B------:R-:W-:Y:S05]  /*11070*/  BRA `(.L_x_357) ;  /* 0xfffffff000e47947 */ /* 0x000fea000383ffff */
.L_x_327:
[----:B0-----:R0:W1:Y:S02]  /*11080*/  SYNCS.PHASECHK.TRANS64.TRYWAIT P0, [R9+URZ], R4 ;  /* 0x00000004090075a7 */ /* 0x001064000800017f */
[----:B-1----:R-:W-:Y:S05]  /*11090*/  @!P0 NANOSLEEP.SYNCS 0x989680 ;  /* 0x009896800000895d */ /* 0x002fea0003900000 */
[----:B------:R-:W1:Y:S02]  /*110a0*/  @!P0 SYNCS.PHASECHK.TRANS64 P0, [R9+URZ], R4 ;  /* 0x00000004090085a7 */ /* 0x000e64000800007f */
[----:B-1----:R-:W-:Y:S05]  /*110b0*/  @!P0 BRA `(.L_x_327) ;  /* 0xfffffffc00f08947 */ /* 0x002fea000383ffff */
[----:B------:R-:W-:Y:S05]  /*110c0*/  BRA `(.L_x_358) ;  /* 0xfffffff000f47947 */ /* 0x000fea000383ffff */
.L_x_328:
[----:B0-----:R0:W1:Y:S02]  /*110d0*/  SYNCS.PHASECHK.TRANS64.TRYWAIT P0, [R6+URZ], R5 ;  /* 0x00000005060075a7 */ /* 0x001064000800017f */
[----:B-1----:R-:W-:Y:S05]  /*110e0*/  @!P0 NANOSLEEP.SYNCS 0x989680 ;  /* 0x009896800000895d */ /* 0x002fea0003900000 */
[----:B------:R-:W1:Y:S02]  /*110f0*/  @!P0 SYNCS.PHASECHK.TRANS64 P0, [R6+URZ], R5 ;  /* 0x00000005060085a7 */ /* 0x000e64000800007f */
[----:B-1----:R-:W-:Y:S05]  /*11100*/  @!P0 BRA `(.L_x_328) ;  /* 0xfffffffc00f08947 */ /* 0x002fea000383ffff */
[----:B------:R-:W-:Y:S05]  /*11110*/  BRA `(.L_x_359) ;  /* 0xfffffff400047947 */ /* 0x000fea000383ffff */
.L_x_329:
[----:B0-----:R0:W1:Y:S02]  /*11120*/  SYNCS.PHASECHK.TRANS64.TRYWAIT P0, [R9+URZ], R4 ;  /* 0x00000004090075a7 */ /* 0x001064000800017f */
[----:B-1----:R-:W-:Y:S05]  /*11130*/  @!P0 NANOSLEEP.SYNCS 0x989680 ;  /* 0x009896800000895d */ /* 0x002fea0003900000 */
[----:B------:R-:W1:Y:S02]  /*11140*/  @!P0 SYNCS.PHASECHK.TRANS64 P0, [R9+URZ], R4 ;  /* 0x00000004090085a7 */ /* 0x000e64000800007f */
[----:B-1----:R-:W-:Y:S05]  /*11150*/  @!P0 BRA `(.L_x_329) ;  /* 0xfffffffc00f08947 */ /* 0x002fea000383ffff */
[----:B------:R-:W-:Y:S05]  /*11160*/  BRA `(.L_x_360) ;  /* 0xfffffff400147947 */ /* 0x000fea000383ffff */
.L_x_330:
[----:B0-----:R0:W1:Y:S02]  /*11170*/  SYNCS.PHASECHK.TRANS64.TRYWAIT P0, [R6+URZ], R5 ;  /* 0x00000005060075a7 */ /* 0x001064000800017f */
[----:B-1----:R-:W-:Y:S05]  /*11180*/  @!P0 NANOSLEEP.SYNCS 0x989680 ;  /* 0x009896800000895d */ /* 0x002fea0003900000 */
[----:B------:R-:W1:Y:S02]  /*11190*/  @!P0 SYNCS.PHASECHK.TRANS64 P0, [R6+URZ], R5 ;  /* 0x00000005060085a7 */ /* 0x000e64000800007f */
[----:B-1----:R-:W-:Y:S05]  /*111a0*/  @!P0 BRA `(.L_x_330) ;  /* 0xfffffffc00f08947 */ /* 0x002fea000383ffff */
[----:B------:R-:W-:Y:S05]  /*111b0*/  BRA `(.L_x_361) ;  /* 0xfffffff400247947 */ /* 0x000fea000383ffff */
.L_x_331:
[----:B0-----:R0:W1:Y:S02]  /*111c0*/  SYNCS.PHASECHK.TRANS64.TRYWAIT P0, [R9+URZ], R4 ;  /* 0x00000004090075a7 */ /* 0x001064000800017f */
[----:B-1----:R-:W-:Y:S05]  /*111d0*/  @!P0 NANOSLEEP.SYNCS 0x989680 ;  /* 0x009896800000895d */ /* 0x002fea0003900000 */
[----:B------:R-:W1:Y:S02]  /*111e0*/  @!P0 SYNCS.PHASECHK.TRANS64 P0, [R9+URZ], R4 ;  /* 0x00000004090085a7 */ /* 0x000e64000800007f */
[----:B-1----:R-:W-:Y:S05]  /*111f0*/  @!P0 BRA `(.L_x_331) ;  /* 0xfffffffc00f08947 */ /* 0x002fea000383ffff */
[----:B------:R-:W-:Y:S05]  /*11200*/  BRA `(.L_x_362) ;  /* 0xfffffff400347947 */ /* 0x000fea000383ffff */
.L_x_332:
[----:B0-----:R0:W1:Y:S02]  /*11210*/  SYNCS.PHASECHK.TRANS64.TRYWAIT P0, [R6+URZ], R5 ;  /* 0x00000005060075a7 */ /* 0x001064000800017f */
[----:B-1----:R-:W-:Y:S05]  /*11220*/  @!P0 NANOSLEEP.SYNCS 0x989680 ;  /* 0x009896800000895d */ /* 0x002fea0003900000 */
[----:B------:R-:W1:Y:S02]  /*11230*/  @!P0 SYNCS.PHASECHK.TRANS64 P0, [R6+URZ], R5 ;  /* 0x00000005060085a7 */ /* 0x000e64000800007f */
[----:B-1----:R-:W-:Y:S05]  /*11240*/  @!P0 BRA `(.L_x_332) ;  /* 0xfffffffc00f08947 */ /* 0x002fea000383ffff */
[----:B------:R-:W-:Y:S05]  /*11250*/  BRA `(.L_x_363) ;  /* 0xfffffff400447947 */ /* 0x000fea000383ffff */
.L_x_333:
[----:B0-----:R0:W1:Y:S02]  /*11260*/  SYNCS.PHASECHK.TRANS64.TRYWAIT P0, [R9+URZ], R4 ;  /* 0x00000004090075a7 */ /* 0x001064000800017f */
[----:B-1----:R-:W-:Y:S05]  /*11270*/  @!P0 NANOSLEEP.SYNCS 0x989680 ;  /* 0x009896800000895d */ /* 0x002fea0003900000 */
[----:B------:R-:W1:Y:S02]  /*11280*/  @!P0 SYNCS.PHASECHK.TRANS64 P0, [R9+URZ], R4 ;  /* 0x00000004090085a7 */ /* 0x000e64000800007f */
[----:B-1----:R-:W-:Y:S05]  /*11290*/  @!P0 BRA `(.L_x_333) ;  /* 0xfffffffc00f08947 */ /* 0x002fea000383ffff */
[----:B------:R-:W-:Y:S05]  /*112a0*/  BRA `(.L_x_364) ;  /* 0xfffffff400547947 */ /* 0x000fea000383ffff */
.L_x_334:
[----:B0-----:R0:W1:Y:S02]  /*112b0*/  SYNCS.PHASECHK.TRANS64.TRYWAIT P0, [R6+URZ], R5 ;  /* 0x00000005060075a7 */ /* 0x001064000800017f */
[----:B-1----:R-:W-:Y:S05]  /*112c0*/  @!P0 NANOSLEEP.SYNCS 0x989680 ;  /* 0x009896800000895d */ /* 0x002fea0003900000 */
[----:B------:R-:W1:Y:S02]  /*112d0*/  @!P0 SYNCS.PHASECHK.TRANS64 P0, [R6+URZ], R5 ;  /* 0x00000005060085a7 */ /* 0x000e64000800007f */
[----:B-1----:R-:W-:Y:S05]  /*112e0*/  @!P0 BRA `(.L_x_334) ;  /* 0xfffffffc00f08947 */ /* 0x002fea000383ffff */
[----:B------:R-:W-:Y:S05]  /*112f0*/  BRA `(.L_x_365) ;  /* 0xfffffff400647947 */ /* 0x000fea000383ffff */
.L_x_335:
[----:B0-----:R0:W1:Y:S02]  /*11300*/  SYNCS.PHASECHK.TRANS64.TRYWAIT P0, [R9+URZ], R4 ;  /* 0x00000004090075a7 */ /* 0x001064000800017f */
[----:B-1----:R-:W-:Y:S05]  /*11310*/  @!P0 NANOSLEEP.SYNCS 0x989680 ;  /* 0x009896800000895d */ /* 0x002fea0003900000 */
[----:B------:R-:W1:Y:S02]  /*11320*/  @!P0 SYNCS.PHASECHK.TRANS64 P0, [R9+URZ], R4 ;  /* 0x00000004090085a7 */ /* 0x000e64000800007f */
[----:B-1----:R-:W-:Y:S05]  /*11330*/  @!P0 BRA `(.L_x_335) ;  /* 0xfffffffc00f08947 */ /* 0x002fea000383ffff */
[----:B------:R-:W-:Y:S05]  /*11340*/  BRA `(.L_x_366) ;  /* 0xfffffff400747947 */ /* 0x000fea000383ffff */
.L_x_336:
[----:B-1----:R1:W2:Y:S02]  /*11350*/  SYNCS.PHASECHK.TRANS64.TRYWAIT P0, [R6+URZ], R5 ;  /* 0x00000005060075a7 */ /* 0x0022a4000800017f */
[----:B--2---:R-:W-:Y:S05]  /*11360*/  @!P0 NANOSLEEP.SYNCS 0x989680 ;  /* 0x009896800000895d */ /* 0x004fea0003900000 */
[----:B------:R-:W2:Y:S02]  /*11370*/  @!P0 SYNCS.PHASECHK.TRANS64 P0, [R6+URZ], R5 ;  /* 0x00000005060085a7 */ /* 0x000ea4000800007f */
[----:B--2---:R-:W-:Y:S05]  /*11380*/  @!P0 BRA `(.L_x_336) ;  /* 0xfffffffc00f08947 */ /* 0x004fea000383ffff */
[----:B------:R-:W-:Y:S05]  /*11390*/  BRA `(.L_x_367) ;  /* 0xfffffff4007c7947 */ /* 0x000fea000383ffff */
.L_x_368:
[----:B------:R-:W-:-:S00]  /*113a0*/  BRA `(.L_x_368) ;  /* 0xfffffffc00fc7947 */ /* 0x000fc0000383ffff */
[----:B------:R-:W-:-:S00]  /*113b0*/  NOP ;  /* 0x0000000000007918 */ /* 0x000fc00000000000 */
        /* <DEDUP_REMOVED lines=12> */
.L_x_369:


//--------------------- .nv.shared._ZN7cutlass13device_kernelINS_4gemm6kernel13GemmUniversalIN4cute5tupleIJiiiiEEENS1_10collective13CollectiveMmaINS1_37MainloopSm90TmaGmmaWarpSpecializedFP8ILi22ENS5_IJNS4_1CILi1EEESB_SB_EEENS1_32KernelTmaWarpSpecializedPingpongEEENS5_IJNSA_ILi64EEENSA_ILi256EEENSA_ILi32EEEEEENS_12float_e5m2_tENS5_IJlSB_lEEESJ_SK_NS4_8TiledMMAINS4_8MMA_AtomIJNS4_4SM904GMMA31MMA_64x256x32_F32E5M2E5M2_SS_TNILNSO_7ScaleInE1ELSQ_1EEEEEENS4_6LayoutISC_NS5_IJNSA_ILi0EEESU_SU_EEEEENS5_IJNS4_10UnderscoreESX_SX_EEEEENS4_13SM90_TMA_LOADENS4_14ComposedLayoutINS4_7SwizzleILi1ELi4ELi3EEENS4_18smem_ptr_flag_bitsILi8EEENST_INS5_IJNSA_ILi8EEESH_EEENS5_IJSH_SB_EEEEEEEvNS4_8identityES10_S1A_vS1B_EENS_8epilogue10collective6detail29Sm90TmaWarpSpecializedAdapterINS1E_15DefaultEpilogueISJ_SK_SK_NS1D_6thread17LinearCombinationISJ_Li1EffLNS1I_9ScaleType4KindE0ELNS_15FloatRoundStyleE2ESJ_EENS1_15EpilogueDefaultEEEEEvvEEEEvNT_6ParamsE --------------------------
	.section	.nv.shared._ZN7cutlass13device_kernelINS_4gemm6kernel13GemmUniversalIN4cute5tupleIJiiiiEEENS1_10collective13CollectiveMmaINS1_37MainloopSm90TmaGmmaWarpSpecializedFP8ILi22ENS5_IJNS4_1CILi1EEESB_SB_EEENS1_32KernelTmaWarpSpecializedPingpongEEENS5_IJNSA_ILi64EEENSA_ILi256EEENSA_ILi32EEEEEENS_12float_e5m2_tENS5_IJlSB_lEEESJ_SK_NS4_8TiledMMAINS4_8MMA_AtomIJNS4_4SM904GMMA31MMA_64x256x32_F32E5M2E5M2_SS_TNILNSO_7ScaleInE1ELSQ_1EEEEEENS4_6LayoutISC_NS5_IJNSA_ILi0EEESU_SU_EEEEENS5_IJNS4_10UnderscoreESX_SX_EEEEENS4_13SM90_TMA_LOADENS4_14ComposedLayoutINS4_7SwizzleILi1ELi4ELi3EEENS4_18smem_ptr_flag_bitsILi8EEENST_INS5_IJNSA_ILi8EEESH_EEENS5_IJSH_SB_EEEEEEEvNS4_8identityES10_S1A_vS1B_EENS_8epilogue10collective6detail29Sm90TmaWarpSpecializedAdapterINS1E_15DefaultEpilogueISJ_SK_SK_NS1D_6thread17LinearCombinationISJ_Li1EffLNS1I_9ScaleType4KindE0ELNS_15FloatRoundStyleE2ESJ_EENS1_15EpilogueDefaultEEEEEvvEEEEvNT_6ParamsE,"aw",@nobits
	.sectionflags	@""
	.align	16
	.zero		1024


//--------------------- .nv.shared.reserved.0     --------------------------
	.section	.nv.shared.reserved.0,"aw",@nobits
	.weak		__nv_reservedSMEM_offset_0_alias
	.size		__nv_reservedSMEM_offset_0_alias, 0, 0
	.other		__nv_reservedSMEM_offset_0_alias,@"STO_CUDA_RESERVED_SHARED STV_DEFAULT"
__nv_reservedSMEM_offset_0_alias:
	.zero		0


//--------------------- .nv.global                --------------------------
	.section	.nv.global,"aw",@nobits
.nv.global:
	.type		_ZN40_INTERNAL_b21089aa_4_k_cu_a57a655c_241364cute1_E,@object
	.size		_ZN40_INTERNAL_b21089aa_4_k_cu_a57a655c_241364cute1_E,(_ZN40_INTERNAL_b21089aa_4_k_cu_a57a655c_241364cuda3std3__45__cpo6cbeginE - _ZN40_INTERNAL_b21089aa_4_k_cu_a57a655c_241364cute1_E)
_ZN40_INTERNAL_b21089aa_4_k_cu_a57a655c_241364cute1_E:
	.zero		1
	.type		_ZN40_INTERNAL_b21089aa_4_k_cu_a57a655c_241364cuda3std3__45__cpo6cbeginE,@object
	.size		_ZN40_INTERNAL_b21089aa_4_k_cu_a57a655c_241364cuda3std3__45__cpo6cbeginE,(_ZN40_INTERNAL_b21089aa_4_k_cu_a57a655c_241364cuda3std3__48in_placeE - _ZN40_INTERNAL_b21089aa_4_k_cu_a57a655c_241364cuda3std3__45__cpo6cbeginE)
_ZN40_INTERNAL_b21089aa_4_k_cu_a57a655c_241364cuda3std3__45__cpo6cbeginE:
	.zero		1
	.type		_ZN40_INTERNAL_b21089aa_4_k_cu_a57a655c_241364cuda3std3__48in_placeE,@object
	.size		_ZN40_INTERNAL_b21089aa_4_k_cu_a57a655c_241364cuda3std3__48in_placeE,(_ZN40_INTERNAL_b21089aa_4_k_cu_a57a655c_241364cuda3std6ranges3__45__cpo9iter_moveE - _ZN40_INTERNAL_b21089aa_4_k_cu_a57a655c_241364cuda3std3__48in_placeE)
_ZN40_INTERNAL_b21089aa_4_k_cu_a57a655c_241364cuda3std3__48in_placeE:
	.zero		1
	.type		_ZN40_INTERNAL_b21089aa_4_k_cu_a57a655c_241364cuda3std6ranges3__45__cpo9iter_moveE,@object
	.size		_ZN40_INTERNAL_b21089aa_4_k_cu_a57a655c_241364cuda3std6ranges3__45__cpo9iter_moveE,(_ZN40_INTERNAL_b21089aa_4_k_cu_a57a655c_241364cuda3std3__45__cpo5beginE - _ZN40_INTERNAL_b21089aa_4_k_cu_a57a655c_241364cuda3std6ranges3__45__cpo9iter_moveE)
_ZN40_INTERNAL_b21089aa_4_k_cu_a57a655c_241364cuda3std6ranges3__45__cpo9iter_moveE:
	.zero		1
	.type		_ZN40_INTERNAL_b21089aa_4_k_cu_a57a655c_241364cuda3std3__45__cpo5beginE,@object
	.size		_ZN40_INTERNAL_b21089aa_4_k_cu_a57a655c_241364cuda3std3__45__cpo5beginE,(_ZN40_INTERNAL_b21089aa_4_k_cu_a57a655c_241364cuda3std3__442_GLOBAL__N__b21089aa_4_k_cu_a57a655c_241366ignoreE - _ZN40_INTERNAL_b21089aa_4_k_cu_a57a655c_241364cuda3std3__45__cpo5beginE)
_ZN40_INTERNAL_b21089aa_4_k_cu_a57a655c_241364cuda3std3__45__cpo5beginE:
	.zero		1
	.type		_ZN40_INTERNAL_b21089aa_4_k_cu_a57a655c_241364cuda3std3__442_GLOBAL__N__b21089aa_4_k_cu_a57a655c_241366ignoreE,@object
	.size		_ZN40_INTERNAL_b21089aa_4_k_cu_a57a655c_241364cuda3std3__442_GLOBAL__N__b21089aa_4_k_cu_a57a655c_241366ignoreE,(_ZN40_INTERNAL_b21089aa_4_k_cu_a57a655c_241364cute7productE - _ZN40_INTERNAL_b21089aa_4_k_cu_a57a655c_241364cuda3std3__442_GLOBAL__N__b21089aa_4_k_cu_a57a655c_241366ignoreE)
_ZN40_INTERNAL_b21089aa_4_k_cu_a57a655c_241364cuda3std3__442_GLOBAL__N__b21089aa_4_k_cu_a57a655c_241366ignoreE:
	.zero		1
	.type		_ZN40_INTERNAL_b21089aa_4_k_cu_a57a655c_241364cute7productE,@object
	.size		_ZN40_INTERNAL_b21089aa_4_k_cu_a57a655c_241364cute7productE,(_ZN40_INTERNAL_b21089aa_4_k_cu_a57a655c_241364cuda3std3__45__cpo3endE - _ZN40_INTERNAL_b21089aa_4_k_cu_a57a655c_241364cute7productE)
_ZN40_INTERNAL_b21089aa_4_k_cu_a57a655c_241364cute7productE:
	.zero		1
	.type		_ZN40_INTERNAL_b21089aa_4_k_cu_a57a655c_241364cuda3std3__45__cpo3endE,@object
	.size		_ZN40_INTERNAL_b21089aa_4_k_cu_a57a655c_241364cuda3std3__45__cpo3endE,(_ZN40_INTERNAL_b21089aa_4_k_cu_a57a655c_241364cuda3std3__419piecewise_constructE - _ZN40_INTERNAL_b21089aa_4_k_cu_a57a655c_241364cuda3std3__45__cpo3endE)
_ZN40_INTERNAL_b21089aa_4_k_cu_a57a655c_241364cuda3std3__45__cpo3endE:
	.zero		1
	.type		_ZN40_INTERNAL_b21089aa_4_k_cu_a57a655c_241364cuda3std3__419piecewise_constructE,@object
	.size		_ZN40_INTERNAL_b21089aa_4_k_cu_a57a655c_241364cuda3std3__419piecewise_constructE,(_ZN40_INTERNAL_b21089aa_4_k_cu_a57a655c_241364cuda3std3__45__cpo4cendE - _ZN40_INTERNAL_b21089aa_4_k_cu_a57a655c_241364cuda3std3__419piecewise_constructE)
_ZN40_INTERNAL_b21089aa_4_k_cu_a57a655c_241364cuda3std3__419piecewise_constructE:
	.zero		1
	.type		_ZN40_INTERNAL_b21089aa_4_k_cu_a57a655c_241364cuda3std3__45__cpo4cendE,@object
	.size		_ZN40_INTERNAL_b21089aa_4_k_cu_a57a655c_241364cuda3std3__45__cpo4cendE,(_ZN40_INTERNAL_b21089aa_4_k_cu_a57a655c_241364cuda3std6ranges3__45__cpo4swapE - _ZN40_INTERNAL_b21089aa_4_k_cu_a57a655c_241364cuda3std3__45__cpo4cendE)
_ZN40_INTERNAL_b21089aa_4_k_cu_a57a655c_241364cuda3std3__45__cpo4cendE:
	.zero		1
	.type		_ZN40_INTERNAL_b21089aa_4_k_cu_a57a655c_241364cuda3std6ranges3__45__cpo4swapE,@object
	.size		_ZN40_INTERNAL_b21089aa_4_k_cu_a57a655c_241364cuda3std6ranges3__45__cpo4swapE,(.L_7 - _ZN40_INTERNAL_b21089aa_4_k_cu_a57a655c_241364cuda3std6ranges3__45__cpo4swapE)
_ZN40_INTERNAL_b21089aa_4_k_cu_a57a655c_241364cuda3std6ranges3__45__cpo4swapE:
	.zero		1
.L_7:


//--------------------- .nv.constant0._ZN7cutlass13device_kernelINS_4gemm6kernel13GemmUniversalIN4cute5tupleIJiiiiEEENS1_10collective13CollectiveMmaINS1_37MainloopSm90TmaGmmaWarpSpecializedFP8ILi22ENS5_IJNS4_1CILi1EEESB_SB_EEENS1_32KernelTmaWarpSpecializedPingpongEEENS5_IJNSA_ILi64EEENSA_ILi256EEENSA_ILi32EEEEEENS_12float_e5m2_tENS5_IJlSB_lEEESJ_SK_NS4_8TiledMMAINS4_8MMA_AtomIJNS4_4SM904GMMA31MMA_64x256x32_F32E5M2E5M2_SS_TNILNSO_7ScaleInE1ELSQ_1EEEEEENS4_6LayoutISC_NS5_IJNSA_ILi0EEESU_SU_EEEEENS5_IJNS4_10UnderscoreESX_SX_EEEEENS4_13SM90_TMA_LOADENS4_14ComposedLayoutINS4_7SwizzleILi1ELi4ELi3EEENS4_18smem_ptr_flag_bitsILi8EEENST_INS5_IJNSA_ILi8EEESH_EEENS5_IJSH_SB_EEEEEEEvNS4_8identityES10_S1A_vS1B_EENS_8epilogue10collective6detail29Sm90TmaWarpSpecializedAdapterINS1E_15DefaultEpilogueISJ_SK_SK_NS1D_6thread17LinearCombinationISJ_Li1EffLNS1I_9ScaleType4KindE0ELNS_15FloatRoundStyleE2ESJ_EENS1_15EpilogueDefaultEEEEEvvEEEEvNT_6ParamsE --------------------------
	.section	.nv.constant0._ZN7cutlass13device_kernelINS_4gemm6kernel13GemmUniversalIN4cute5tupleIJiiiiEEENS1_10collective13CollectiveMmaINS1_37MainloopSm90TmaGmmaWarpSpecializedFP8ILi22ENS5_IJNS4_1CILi1EEESB_SB_EEENS1_32KernelTmaWarpSpecializedPingpongEEENS5_IJNSA_ILi64EEENSA_ILi256EEENSA_ILi32EEEEEENS_12float_e5m2_tENS5_IJlSB_lEEESJ_SK_NS4_8TiledMMAINS4_8MMA_AtomIJNS4_4SM904GMMA31MMA_64x256x32_F32E5M2E5M2_SS_TNILNSO_7ScaleInE1ELSQ_1EEEEEENS4_6LayoutISC_NS5_IJNSA_ILi0EEESU_SU_EEEEENS5_IJNS4_10UnderscoreESX_SX_EEEEENS4_13SM90_TMA_LOADENS4_14ComposedLayoutINS4_7SwizzleILi1ELi4ELi3EEENS4_18smem_ptr_flag_bitsILi8EEENST_INS5_IJNSA_ILi8EEESH_EEENS5_IJSH_SB_EEEEEEEvNS4_8identityES10_S1A_vS1B_EENS_8epilogue10collective6detail29Sm90TmaWarpSpecializedAdapterINS1E_15DefaultEpilogueISJ_SK_SK_NS1D_6thread17LinearCombinationISJ_Li1EffLNS1I_9ScaleType4KindE0ELNS_15FloatRoundStyleE2ESJ_EENS1_15EpilogueDefaultEEEEEvvEEEEvNT_6ParamsE,"a",@progbits
	.sectionflags	@""
	.align	4
.nv.constant0._ZN7cutlass13device_kernelINS_4gemm6kernel13GemmUniversalIN4cute5tupleIJiiiiEEENS1_10collective13CollectiveMmaINS1_37MainloopSm90TmaGmmaWarpSpecializedFP8ILi22ENS5_IJNS4_1CILi1EEESB_SB_EEENS1_32KernelTmaWarpSpecializedPingpongEEENS5_IJNSA_ILi64EEENSA_ILi256EEENSA_ILi32EEEEEENS_12float_e5m2_tENS5_IJlSB_lEEESJ_SK_NS4_8TiledMMAINS4_8MMA_AtomIJNS4_4SM904GMMA31MMA_64x256x32_F32E5M2E5M2_SS_TNILNSO_7ScaleInE1ELSQ_1EEEEEENS4_6LayoutISC_NS5_IJNSA_ILi0EEESU_SU_EEEEENS5_IJNS4_10UnderscoreESX_SX_EEEEENS4_13SM90_TMA_LOADENS4_14ComposedLayoutINS4_7SwizzleILi1ELi4ELi3EEENS4_18smem_ptr_flag_bitsILi8EEENST_INS5_IJNSA_ILi8EEESH_EEENS5_IJSH_SB_EEEEEEEvNS4_8identityES10_S1A_vS1B_EENS_8epilogue10collective6detail29Sm90TmaWarpSpecializedAdapterINS1E_15DefaultEpilogueISJ_SK_SK_NS1D_6thread17LinearCombinationISJ_Li1EffLNS1I_9ScaleType4KindE0ELNS_15FloatRoundStyleE2ESJ_EENS1_15EpilogueDefaultEEEEEvvEEEEvNT_6ParamsE:
	.zero		1664


//--------------------- SYMBOLS --------------------------

	.type		.nv.reservedSmem.offset0,@object
	.size		.nv.reservedSmem.offset0,0x4
